//
// Generated by NVIDIA NVVM Compiler
//
// Compiler Build ID: CL-36424714
// Cuda compilation tools, release 13.0, V13.0.88
// Based on NVVM 20.0.0
//

.version 9.0
.target sm_100
.address_size 64

	// .globl	_Z15printArr_kernelPKji
.extern .func  (.param .b32 func_retval0) vprintf
(
	.param .b64 vprintf_param_0,
	.param .b64 vprintf_param_1
)
;
// _ZZ11scan_kernelPKjPjiS1_E7input_s has been demoted
.global .align 1 .b8 $str[13] = {91, 98, 108, 111, 99, 107, 45, 37, 100, 93, 58, 32};
.global .align 1 .b8 $str$1[5] = {37, 117, 44, 32};
.global .align 1 .b8 $str$2[2] = {10};

.visible .entry _Z15printArr_kernelPKji(
	.param .u64 .ptr .align 1 _Z15printArr_kernelPKji_param_0,
	.param .u32 _Z15printArr_kernelPKji_param_1
)
{
	.local .align 8 .b8 	__local_depot0[8];
	.reg .b64 	%SP;
	.reg .b64 	%SPL;
	.reg .pred 	%p<11>;
	.reg .b32 	%r<117>;
	.reg .b64 	%rd<35>;

	mov.u64 	%SPL, __local_depot0;
	cvta.local.u64 	%SP, %SPL;
	ld.param.u64 	%rd9, [_Z15printArr_kernelPKji_param_0];
	ld.param.u32 	%r17, [_Z15printArr_kernelPKji_param_1];
	cvta.to.global.u64 	%rd1, %rd9;
	add.u64 	%rd10, %SP, 0;
	add.u64 	%rd2, %SPL, 0;
	mov.u32 	%r1, %ctaid.x;
	mov.u32 	%r18, %tid.x;
	or.b32  	%r19, %r1, %r18;
	setp.ne.s32 	%p1, %r19, 0;
	@%p1 bra 	$L__BB0_15;
	st.local.u32 	[%rd2], %r1;
	mov.u64 	%rd11, $str;
	cvta.global.u64 	%rd12, %rd11;
	{ // callseq 0, 0
	.param .b64 param0;
	st.param.b64 	[param0], %rd12;
	.param .b64 param1;
	st.param.b64 	[param1], %rd10;
	.param .b32 retval0;
	call.uni (retval0), 
	vprintf, 
	(
	param0, 
	param1
	);
	ld.param.b32 	%r20, [retval0];
	} // callseq 0
	setp.lt.s32 	%p2, %r17, 1;
	@%p2 bra 	$L__BB0_14;
	and.b32  	%r2, %r17, 15;
	setp.lt.u32 	%p3, %r17, 16;
	mov.b32 	%r114, 0;
	@%p3 bra 	$L__BB0_5;
	and.b32  	%r114, %r17, 2147483632;
	neg.s32 	%r112, %r114;
	add.s64 	%rd33, %rd1, 32;
	mov.u64 	%rd14, $str$1;
$L__BB0_4:
	.pragma "nounroll";
	ld.global.u32 	%r23, [%rd33+-32];
	st.local.u32 	[%rd2], %r23;
	cvta.global.u64 	%rd15, %rd14;
	{ // callseq 1, 0
	.param .b64 param0;
	st.param.b64 	[param0], %rd15;
	.param .b64 param1;
	st.param.b64 	[param1], %rd10;
	.param .b32 retval0;
	call.uni (retval0), 
	vprintf, 
	(
	param0, 
	param1
	);
	ld.param.b32 	%r24, [retval0];
	} // callseq 1
	ld.global.u32 	%r26, [%rd33+-28];
	st.local.u32 	[%rd2], %r26;
	{ // callseq 2, 0
	.param .b64 param0;
	st.param.b64 	[param0], %rd15;
	.param .b64 param1;
	st.param.b64 	[param1], %rd10;
	.param .b32 retval0;
	call.uni (retval0), 
	vprintf, 
	(
	param0, 
	param1
	);
	ld.param.b32 	%r27, [retval0];
	} // callseq 2
	ld.global.u32 	%r29, [%rd33+-24];
	st.local.u32 	[%rd2], %r29;
	{ // callseq 3, 0
	.param .b64 param0;
	st.param.b64 	[param0], %rd15;
	.param .b64 param1;
	st.param.b64 	[param1], %rd10;
	.param .b32 retval0;
	call.uni (retval0), 
	vprintf, 
	(
	param0, 
	param1
	);
	ld.param.b32 	%r30, [retval0];
	} // callseq 3
	ld.global.u32 	%r32, [%rd33+-20];
	st.local.u32 	[%rd2], %r32;
	{ // callseq 4, 0
	.param .b64 param0;
	st.param.b64 	[param0], %rd15;
	.param .b64 param1;
	st.param.b64 	[param1], %rd10;
	.param .b32 retval0;
	call.uni (retval0), 
	vprintf, 
	(
	param0, 
	param1
	);
	ld.param.b32 	%r33, [retval0];
	} // callseq 4
	ld.global.u32 	%r35, [%rd33+-16];
	st.local.u32 	[%rd2], %r35;
	{ // callseq 5, 0
	.param .b64 param0;
	st.param.b64 	[param0], %rd15;
	.param .b64 param1;
	st.param.b64 	[param1], %rd10;
	.param .b32 retval0;
	call.uni (retval0), 
	vprintf, 
	(
	param0, 
	param1
	);
	ld.param.b32 	%r36, [retval0];
	} // callseq 5
	ld.global.u32 	%r38, [%rd33+-12];
	st.local.u32 	[%rd2], %r38;
	{ // callseq 6, 0
	.param .b64 param0;
	st.param.b64 	[param0], %rd15;
	.param .b64 param1;
	st.param.b64 	[param1], %rd10;
	.param .b32 retval0;
	call.uni (retval0), 
	vprintf, 
	(
	param0, 
	param1
	);
	ld.param.b32 	%r39, [retval0];
	} // callseq 6
	ld.global.u32 	%r41, [%rd33+-8];
	st.local.u32 	[%rd2], %r41;
	{ // callseq 7, 0
	.param .b64 param0;
	st.param.b64 	[param0], %rd15;
	.param .b64 param1;
	st.param.b64 	[param1], %rd10;
	.param .b32 retval0;
	call.uni (retval0), 
	vprintf, 
	(
	param0, 
	param1
	);
	ld.param.b32 	%r42, [retval0];
	} // callseq 7
	ld.global.u32 	%r44, [%rd33+-4];
	st.local.u32 	[%rd2], %r44;
	{ // callseq 8, 0
	.param .b64 param0;
	st.param.b64 	[param0], %rd15;
	.param .b64 param1;
	st.param.b64 	[param1], %rd10;
	.param .b32 retval0;
	call.uni (retval0), 
	vprintf, 
	(
	param0, 
	param1
	);
	ld.param.b32 	%r45, [retval0];
	} // callseq 8
	ld.global.u32 	%r47, [%rd33];
	st.local.u32 	[%rd2], %r47;
	{ // callseq 9, 0
	.param .b64 param0;
	st.param.b64 	[param0], %rd15;
	.param .b64 param1;
	st.param.b64 	[param1], %rd10;
	.param .b32 retval0;
	call.uni (retval0), 
	vprintf, 
	(
	param0, 
	param1
	);
	ld.param.b32 	%r48, [retval0];
	} // callseq 9
	ld.global.u32 	%r50, [%rd33+4];
	st.local.u32 	[%rd2], %r50;
	{ // callseq 10, 0
	.param .b64 param0;
	st.param.b64 	[param0], %rd15;
	.param .b64 param1;
	st.param.b64 	[param1], %rd10;
	.param .b32 retval0;
	call.uni (retval0), 
	vprintf, 
	(
	param0, 
	param1
	);
	ld.param.b32 	%r51, [retval0];
	} // callseq 10
	ld.global.u32 	%r53, [%rd33+8];
	st.local.u32 	[%rd2], %r53;
	{ // callseq 11, 0
	.param .b64 param0;
	st.param.b64 	[param0], %rd15;
	.param .b64 param1;
	st.param.b64 	[param1], %rd10;
	.param .b32 retval0;
	call.uni (retval0), 
	vprintf, 
	(
	param0, 
	param1
	);
	ld.param.b32 	%r54, [retval0];
	} // callseq 11
	ld.global.u32 	%r56, [%rd33+12];
	st.local.u32 	[%rd2], %r56;
	{ // callseq 12, 0
	.param .b64 param0;
	st.param.b64 	[param0], %rd15;
	.param .b64 param1;
	st.param.b64 	[param1], %rd10;
	.param .b32 retval0;
	call.uni (retval0), 
	vprintf, 
	(
	param0, 
	param1
	);
	ld.param.b32 	%r57, [retval0];
	} // callseq 12
	ld.global.u32 	%r59, [%rd33+16];
	st.local.u32 	[%rd2], %r59;
	{ // callseq 13, 0
	.param .b64 param0;
	st.param.b64 	[param0], %rd15;
	.param .b64 param1;
	st.param.b64 	[param1], %rd10;
	.param .b32 retval0;
	call.uni (retval0), 
	vprintf, 
	(
	param0, 
	param1
	);
	ld.param.b32 	%r60, [retval0];
	} // callseq 13
	ld.global.u32 	%r62, [%rd33+20];
	st.local.u32 	[%rd2], %r62;
	{ // callseq 14, 0
	.param .b64 param0;
	st.param.b64 	[param0], %rd15;
	.param .b64 param1;
	st.param.b64 	[param1], %rd10;
	.param .b32 retval0;
	call.uni (retval0), 
	vprintf, 
	(
	param0, 
	param1
	);
	ld.param.b32 	%r63, [retval0];
	} // callseq 14
	ld.global.u32 	%r65, [%rd33+24];
	st.local.u32 	[%rd2], %r65;
	{ // callseq 15, 0
	.param .b64 param0;
	st.param.b64 	[param0], %rd15;
	.param .b64 param1;
	st.param.b64 	[param1], %rd10;
	.param .b32 retval0;
	call.uni (retval0), 
	vprintf, 
	(
	param0, 
	param1
	);
	ld.param.b32 	%r66, [retval0];
	} // callseq 15
	ld.global.u32 	%r68, [%rd33+28];
	st.local.u32 	[%rd2], %r68;
	{ // callseq 16, 0
	.param .b64 param0;
	st.param.b64 	[param0], %rd15;
	.param .b64 param1;
	st.param.b64 	[param1], %rd10;
	.param .b32 retval0;
	call.uni (retval0), 
	vprintf, 
	(
	param0, 
	param1
	);
	ld.param.b32 	%r69, [retval0];
	} // callseq 16
	add.s32 	%r112, %r112, 16;
	add.s64 	%rd33, %rd33, 64;
	setp.ne.s32 	%p4, %r112, 0;
	@%p4 bra 	$L__BB0_4;
$L__BB0_5:
	setp.eq.s32 	%p5, %r2, 0;
	@%p5 bra 	$L__BB0_14;
	and.b32  	%r8, %r17, 7;
	setp.lt.u32 	%p6, %r2, 8;
	@%p6 bra 	$L__BB0_8;
	mul.wide.u32 	%rd17, %r114, 4;
	add.s64 	%rd18, %rd1, %rd17;
	ld.global.u32 	%r71, [%rd18];
	st.local.u32 	[%rd2], %r71;
	mov.u64 	%rd19, $str$1;
	cvta.global.u64 	%rd20, %rd19;
	{ // callseq 17, 0
	.param .b64 param0;
	st.param.b64 	[param0], %rd20;
	.param .b64 param1;
	st.param.b64 	[param1], %rd10;
	.param .b32 retval0;
	call.uni (retval0), 
	vprintf, 
	(
	param0, 
	param1
	);
	ld.param.b32 	%r72, [retval0];
	} // callseq 17
	ld.global.u32 	%r74, [%rd18+4];
	st.local.u32 	[%rd2], %r74;
	{ // callseq 18, 0
	.param .b64 param0;
	st.param.b64 	[param0], %rd20;
	.param .b64 param1;
	st.param.b64 	[param1], %rd10;
	.param .b32 retval0;
	call.uni (retval0), 
	vprintf, 
	(
	param0, 
	param1
	);
	ld.param.b32 	%r75, [retval0];
	} // callseq 18
	ld.global.u32 	%r77, [%rd18+8];
	st.local.u32 	[%rd2], %r77;
	{ // callseq 19, 0
	.param .b64 param0;
	st.param.b64 	[param0], %rd20;
	.param .b64 param1;
	st.param.b64 	[param1], %rd10;
	.param .b32 retval0;
	call.uni (retval0), 
	vprintf, 
	(
	param0, 
	param1
	);
	ld.param.b32 	%r78, [retval0];
	} // callseq 19
	ld.global.u32 	%r80, [%rd18+12];
	st.local.u32 	[%rd2], %r80;
	{ // callseq 20, 0
	.param .b64 param0;
	st.param.b64 	[param0], %rd20;
	.param .b64 param1;
	st.param.b64 	[param1], %rd10;
	.param .b32 retval0;
	call.uni (retval0), 
	vprintf, 
	(
	param0, 
	param1
	);
	ld.param.b32 	%r81, [retval0];
	} // callseq 20
	ld.global.u32 	%r83, [%rd18+16];
	st.local.u32 	[%rd2], %r83;
	{ // callseq 21, 0
	.param .b64 param0;
	st.param.b64 	[param0], %rd20;
	.param .b64 param1;
	st.param.b64 	[param1], %rd10;
	.param .b32 retval0;
	call.uni (retval0), 
	vprintf, 
	(
	param0, 
	param1
	);
	ld.param.b32 	%r84, [retval0];
	} // callseq 21
	ld.global.u32 	%r86, [%rd18+20];
	st.local.u32 	[%rd2], %r86;
	{ // callseq 22, 0
	.param .b64 param0;
	st.param.b64 	[param0], %rd20;
	.param .b64 param1;
	st.param.b64 	[param1], %rd10;
	.param .b32 retval0;
	call.uni (retval0), 
	vprintf, 
	(
	param0, 
	param1
	);
	ld.param.b32 	%r87, [retval0];
	} // callseq 22
	ld.global.u32 	%r89, [%rd18+24];
	st.local.u32 	[%rd2], %r89;
	{ // callseq 23, 0
	.param .b64 param0;
	st.param.b64 	[param0], %rd20;
	.param .b64 param1;
	st.param.b64 	[param1], %rd10;
	.param .b32 retval0;
	call.uni (retval0), 
	vprintf, 
	(
	param0, 
	param1
	);
	ld.param.b32 	%r90, [retval0];
	} // callseq 23
	ld.global.u32 	%r92, [%rd18+28];
	st.local.u32 	[%rd2], %r92;
	{ // callseq 24, 0
	.param .b64 param0;
	st.param.b64 	[param0], %rd20;
	.param .b64 param1;
	st.param.b64 	[param1], %rd10;
	.param .b32 retval0;
	call.uni (retval0), 
	vprintf, 
	(
	param0, 
	param1
	);
	ld.param.b32 	%r93, [retval0];
	} // callseq 24
	add.s32 	%r114, %r114, 8;
$L__BB0_8:
	setp.eq.s32 	%p7, %r8, 0;
	@%p7 bra 	$L__BB0_14;
	and.b32  	%r11, %r17, 3;
	setp.lt.u32 	%p8, %r8, 4;
	@%p8 bra 	$L__BB0_11;
	mul.wide.u32 	%rd22, %r114, 4;
	add.s64 	%rd23, %rd1, %rd22;
	ld.global.u32 	%r95, [%rd23];
	st.local.u32 	[%rd2], %r95;
	mov.u64 	%rd24, $str$1;
	cvta.global.u64 	%rd25, %rd24;
	{ // callseq 25, 0
	.param .b64 param0;
	st.param.b64 	[param0], %rd25;
	.param .b64 param1;
	st.param.b64 	[param1], %rd10;
	.param .b32 retval0;
	call.uni (retval0), 
	vprintf, 
	(
	param0, 
	param1
	);
	ld.param.b32 	%r96, [retval0];
	} // callseq 25
	ld.global.u32 	%r98, [%rd23+4];
	st.local.u32 	[%rd2], %r98;
	{ // callseq 26, 0
	.param .b64 param0;
	st.param.b64 	[param0], %rd25;
	.param .b64 param1;
	st.param.b64 	[param1], %rd10;
	.param .b32 retval0;
	call.uni (retval0), 
	vprintf, 
	(
	param0, 
	param1
	);
	ld.param.b32 	%r99, [retval0];
	} // callseq 26
	ld.global.u32 	%r101, [%rd23+8];
	st.local.u32 	[%rd2], %r101;
	{ // callseq 27, 0
	.param .b64 param0;
	st.param.b64 	[param0], %rd25;
	.param .b64 param1;
	st.param.b64 	[param1], %rd10;
	.param .b32 retval0;
	call.uni (retval0), 
	vprintf, 
	(
	param0, 
	param1
	);
	ld.param.b32 	%r102, [retval0];
	} // callseq 27
	ld.global.u32 	%r104, [%rd23+12];
	st.local.u32 	[%rd2], %r104;
	{ // callseq 28, 0
	.param .b64 param0;
	st.param.b64 	[param0], %rd25;
	.param .b64 param1;
	st.param.b64 	[param1], %rd10;
	.param .b32 retval0;
	call.uni (retval0), 
	vprintf, 
	(
	param0, 
	param1
	);
	ld.param.b32 	%r105, [retval0];
	} // callseq 28
	add.s32 	%r114, %r114, 4;
$L__BB0_11:
	setp.eq.s32 	%p9, %r11, 0;
	@%p9 bra 	$L__BB0_14;
	mul.wide.u32 	%rd27, %r114, 4;
	add.s64 	%rd34, %rd1, %rd27;
	neg.s32 	%r116, %r11;
	mov.u64 	%rd28, $str$1;
$L__BB0_13:
	.pragma "nounroll";
	ld.global.u32 	%r107, [%rd34];
	st.local.u32 	[%rd2], %r107;
	cvta.global.u64 	%rd29, %rd28;
	{ // callseq 29, 0
	.param .b64 param0;
	st.param.b64 	[param0], %rd29;
	.param .b64 param1;
	st.param.b64 	[param1], %rd10;
	.param .b32 retval0;
	call.uni (retval0), 
	vprintf, 
	(
	param0, 
	param1
	);
	ld.param.b32 	%r108, [retval0];
	} // callseq 29
	add.s64 	%rd34, %rd34, 4;
	add.s32 	%r116, %r116, 1;
	setp.ne.s32 	%p10, %r116, 0;
	@%p10 bra 	$L__BB0_13;
$L__BB0_14:
	mov.u64 	%rd31, $str$2;
	cvta.global.u64 	%rd32, %rd31;
	{ // callseq 30, 0
	.param .b64 param0;
	st.param.b64 	[param0], %rd32;
	.param .b64 param1;
	st.param.b64 	[param1], 0;
	.param .b32 retval0;
	call.uni (retval0), 
	vprintf, 
	(
	param0, 
	param1
	);
	ld.param.b32 	%r110, [retval0];
	} // callseq 30
$L__BB0_15:
	ret;

}
	// .globl	_Z11scan_kernelPKjPjiS1_
.visible .entry _Z11scan_kernelPKjPjiS1_(
	.param .u64 .ptr .align 1 _Z11scan_kernelPKjPjiS1__param_0,
	.param .u64 .ptr .align 1 _Z11scan_kernelPKjPjiS1__param_1,
	.param .u32 _Z11scan_kernelPKjPjiS1__param_2,
	.param .u64 .ptr .align 1 _Z11scan_kernelPKjPjiS1__param_3
)
{
	.reg .pred 	%p<10>;
	.reg .b32 	%r<71>;
	.reg .b64 	%rd<13>;
	// demoted variable
	.shared .align 4 .b8 _ZZ11scan_kernelPKjPjiS1_E7input_s[2048];
	ld.param.u64 	%rd1, [_Z11scan_kernelPKjPjiS1__param_0];
	ld.param.u64 	%rd2, [_Z11scan_kernelPKjPjiS1__param_1];
	ld.param.u32 	%r27, [_Z11scan_kernelPKjPjiS1__param_2];
	ld.param.u64 	%rd3, [_Z11scan_kernelPKjPjiS1__param_3];
	mov.u32 	%r1, %ntid.x;
	mov.u32 	%r2, %ctaid.x;
	mov.u32 	%r3, %tid.x;
	mad.lo.s32 	%r4, %r1, %r2, %r3;
	setp.ge.s32 	%p1, %r4, %r27;
	shl.b32 	%r28, %r3, 2;
	mov.u32 	%r29, _ZZ11scan_kernelPKjPjiS1_E7input_s;
	add.s32 	%r5, %r29, %r28;
	@%p1 bra 	$L__BB1_2;
	cvta.to.global.u64 	%rd4, %rd1;
	mul.wide.s32 	%rd5, %r4, 4;
	add.s64 	%rd6, %rd4, %rd5;
	ld.global.u32 	%r31, [%rd6];
	st.shared.u32 	[%r5], %r31;
	bra.uni 	$L__BB1_3;
$L__BB1_2:
	mov.b32 	%r30, 0;
	st.shared.u32 	[%r5], %r30;
$L__BB1_3:
	bar.sync 	0;
	setp.lt.u32 	%p2, %r1, 2;
	mov.b32 	%r66, 1;
	mov.b32 	%r65, 0;
	mov.u32 	%r68, %r65;
	@%p2 bra 	$L__BB1_9;
	mov.b32 	%r64, 0;
	mov.b32 	%r62, 2;
	mov.b32 	%r61, 1;
	mov.u32 	%r66, %r61;
$L__BB1_5:
	mov.u32 	%r65, %r61;
	mad.lo.s32 	%r10, %r62, %r3, %r64;
	add.s32 	%r37, %r10, %r66;
	setp.ge.u32 	%p3, %r37, %r1;
	@%p3 bra 	$L__BB1_7;
	shl.b32 	%r38, %r10, 2;
	add.s32 	%r40, %r29, %r38;
	ld.shared.u32 	%r41, [%r40];
	shl.b32 	%r42, %r66, 2;
	add.s32 	%r43, %r40, %r42;
	ld.shared.u32 	%r44, [%r43];
	add.s32 	%r45, %r44, %r41;
	st.shared.u32 	[%r43], %r45;
$L__BB1_7:
	shl.b32 	%r66, %r66, 1;
	shl.b32 	%r62, %r62, 1;
	bar.sync 	0;
	add.s32 	%r61, %r66, %r65;
	setp.lt.u32 	%p4, %r61, %r1;
	mov.u32 	%r64, %r65;
	@%p4 bra 	$L__BB1_5;
	shr.u32 	%r68, %r62, 2;
$L__BB1_9:
	shr.u32 	%r46, %r66, 1;
	sub.s32 	%r70, %r65, %r46;
	setp.lt.s32 	%p5, %r70, 1;
	@%p5 bra 	$L__BB1_14;
	shr.u32 	%r69, %r66, 2;
$L__BB1_11:
	mad.lo.s32 	%r23, %r68, %r3, %r70;
	add.s32 	%r47, %r23, %r69;
	setp.ge.u32 	%p6, %r47, %r1;
	@%p6 bra 	$L__BB1_13;
	shl.b32 	%r48, %r23, 2;
	add.s32 	%r50, %r29, %r48;
	ld.shared.u32 	%r51, [%r50];
	shl.b32 	%r52, %r69, 2;
	add.s32 	%r53, %r50, %r52;
	ld.shared.u32 	%r54, [%r53];
	add.s32 	%r55, %r54, %r51;
	st.shared.u32 	[%r53], %r55;
$L__BB1_13:
	sub.s32 	%r70, %r70, %r69;
	shr.u32 	%r69, %r69, 1;
	shr.u32 	%r56, %r68, 31;
	add.s32 	%r57, %r68, %r56;
	shr.s32 	%r68, %r57, 1;
	bar.sync 	0;
	setp.gt.s32 	%p7, %r70, 0;
	@%p7 bra 	$L__BB1_11;
$L__BB1_14:
	setp.ge.s32 	%p8, %r4, %r27;
	@%p8 bra 	$L__BB1_16;
	ld.shared.u32 	%r58, [%r5];
	cvta.to.global.u64 	%rd7, %rd2;
	mul.wide.s32 	%rd8, %r4, 4;
	add.s64 	%rd9, %rd7, %rd8;
	st.global.u32 	[%rd9], %r58;
$L__BB1_16:
	add.s32 	%r59, %r1, -1;
	setp.ne.s32 	%p9, %r3, %r59;
	@%p9 bra 	$L__BB1_18;
	ld.shared.u32 	%r60, [%r5];
	cvta.to.global.u64 	%rd10, %rd3;
	mul.wide.u32 	%rd11, %r2, 4;
	add.s64 	%rd12, %rd10, %rd11;
	st.global.u32 	[%rd12], %r60;
$L__BB1_18:
	ret;

}
	// .globl	_Z10add_kernelPjiS_
.visible .entry _Z10add_kernelPjiS_(
	.param .u64 .ptr .align 1 _Z10add_kernelPjiS__param_0,
	.param .u32 _Z10add_kernelPjiS__param_1,
	.param .u64 .ptr .align 1 _Z10add_kernelPjiS__param_2
)
{
	.reg .pred 	%p<4>;
	.reg .b32 	%r<10>;
	.reg .b64 	%rd<9>;

	ld.param.u64 	%rd1, [_Z10add_kernelPjiS__param_0];
	ld.param.u32 	%r3, [_Z10add_kernelPjiS__param_1];
	ld.param.u64 	%rd2, [_Z10add_kernelPjiS__param_2];
	mov.u32 	%r4, %ntid.x;
	mov.u32 	%r1, %ctaid.x;
	mov.u32 	%r5, %tid.x;
	mad.lo.s32 	%r2, %r4, %r1, %r5;
	setp.eq.s32 	%p1, %r1, 0;
	setp.ge.s32 	%p2, %r2, %r3;
	or.pred  	%p3, %p1, %p2;
	@%p3 bra 	$L__BB2_2;
	cvta.to.global.u64 	%rd3, %rd2;
	cvta.to.global.u64 	%rd4, %rd1;
	add.s32 	%r6, %r1, -1;
	mul.wide.u32 	%rd5, %r6, 4;
	add.s64 	%rd6, %rd3, %rd5;
	ld.global.u32 	%r7, [%rd6];
	mul.wide.s32 	%rd7, %r2, 4;
	add.s64 	%rd8, %rd4, %rd7;
	ld.global.u32 	%r8, [%rd8];
	add.s32 	%r9, %r8, %r7;
	st.global.u32 	[%rd8], %r9;
$L__BB2_2:
	ret;

}
	// .globl	_Z13getOne_kernelPjS_ij
.visible .entry _Z13getOne_kernelPjS_ij(
	.param .u64 .ptr .align 1 _Z13getOne_kernelPjS_ij_param_0,
	.param .u64 .ptr .align 1 _Z13getOne_kernelPjS_ij_param_1,
	.param .u32 _Z13getOne_kernelPjS_ij_param_2,
	.param .u32 _Z13getOne_kernelPjS_ij_param_3
)
{
	.reg .pred 	%p<3>;
	.reg .b32 	%r<11>;
	.reg .b64 	%rd<11>;

	ld.param.u64 	%rd2, [_Z13getOne_kernelPjS_ij_param_0];
	ld.param.u64 	%rd3, [_Z13getOne_kernelPjS_ij_param_1];
	ld.param.u32 	%r3, [_Z13getOne_kernelPjS_ij_param_2];
	ld.param.u32 	%r2, [_Z13getOne_kernelPjS_ij_param_3];
	cvta.to.global.u64 	%rd1, %rd3;
	mov.u32 	%r4, %ntid.x;
	mov.u32 	%r5, %ctaid.x;
	mov.u32 	%r6, %tid.x;
	mad.lo.s32 	%r1, %r4, %r5, %r6;
	bar.sync 	0;
	setp.ge.s32 	%p1, %r1, %r3;
	@%p1 bra 	$L__BB3_4;
	cvta.to.global.u64 	%rd4, %rd2;
	mul.wide.s32 	%rd5, %r1, 4;
	add.s64 	%rd6, %rd4, %rd5;
	ld.global.u32 	%r7, [%rd6];
	and.b32  	%r8, %r7, %r2;
	setp.eq.s32 	%p2, %r8, 0;
	@%p2 bra 	$L__BB3_3;
	add.s64 	%rd8, %rd1, %rd5;
	mov.b32 	%r9, 1;
	st.global.u32 	[%rd8], %r9;
	bra.uni 	$L__BB3_4;
$L__BB3_3:
	add.s64 	%rd10, %rd1, %rd5;
	mov.b32 	%r10, 0;
	st.global.u32 	[%rd10], %r10;
$L__BB3_4:
	ret;

}
	// .globl	_Z16rearrange_kernelPKjS0_S0_Pji
.visible .entry _Z16rearrange_kernelPKjS0_S0_Pji(
	.param .u64 .ptr .align 1 _Z16rearrange_kernelPKjS0_S0_Pji_param_0,
	.param .u64 .ptr .align 1 _Z16rearrange_kernelPKjS0_S0_Pji_param_1,
	.param .u64 .ptr .align 1 _Z16rearrange_kernelPKjS0_S0_Pji_param_2,
	.param .u64 .ptr .align 1 _Z16rearrange_kernelPKjS0_S0_Pji_param_3,
	.param .u32 _Z16rearrange_kernelPKjS0_S0_Pji_param_4
)
{
	.reg .pred 	%p<4>;
	.reg .b32 	%r<18>;
	.reg .b64 	%rd<18>;

	ld.param.u64 	%rd2, [_Z16rearrange_kernelPKjS0_S0_Pji_param_0];
	ld.param.u64 	%rd3, [_Z16rearrange_kernelPKjS0_S0_Pji_param_1];
	ld.param.u64 	%rd5, [_Z16rearrange_kernelPKjS0_S0_Pji_param_2];
	ld.param.u64 	%rd4, [_Z16rearrange_kernelPKjS0_S0_Pji_param_3];
	ld.param.u32 	%r5, [_Z16rearrange_kernelPKjS0_S0_Pji_param_4];
	cvta.to.global.u64 	%rd1, %rd5;
	mul.wide.s32 	%rd6, %r5, 4;
	add.s64 	%rd7, %rd1, %rd6;
	ld.global.u32 	%r6, [%rd7+-4];
	sub.s32 	%r1, %r5, %r6;
	mov.u32 	%r7, %ntid.x;
	mov.u32 	%r8, %ctaid.x;
	mov.u32 	%r9, %tid.x;
	mad.lo.s32 	%r2, %r7, %r8, %r9;
	setp.ge.s32 	%p1, %r2, %r5;
	@%p1 bra 	$L__BB4_4;
	setp.lt.s32 	%p2, %r2, 1;
	mov.b32 	%r17, 0;
	@%p2 bra 	$L__BB4_3;
	add.s32 	%r11, %r2, -1;
	mul.wide.u32 	%rd8, %r11, 4;
	add.s64 	%rd9, %rd1, %rd8;
	ld.global.u32 	%r17, [%rd9];
$L__BB4_3:
	cvta.to.global.u64 	%rd10, %rd3;
	mul.wide.s32 	%rd11, %r2, 4;
	add.s64 	%rd12, %rd10, %rd11;
	ld.global.u32 	%r12, [%rd12];
	setp.eq.s32 	%p3, %r12, 0;
	add.s32 	%r13, %r1, %r17;
	sub.s32 	%r14, %r2, %r17;
	selp.b32 	%r15, %r14, %r13, %p3;
	cvta.to.global.u64 	%rd13, %rd2;
	add.s64 	%rd14, %rd13, %rd11;
	ld.global.u32 	%r16, [%rd14];
	cvta.to.global.u64 	%rd15, %rd4;
	mul.wide.s32 	%rd16, %r15, 4;
	add.s64 	%rd17, %rd15, %rd16;
	st.global.u32 	[%rd17], %r16;
$L__BB4_4:
	ret;

}


// ===== COMPILED SASS (sm_100) =====

	.target	sm_100

	.elftype	@"ET_EXEC"


//--------------------- .note.nv.tkinfo           --------------------------
	.section	.note.nv.tkinfo,"",@"SHT_NOTE"
	.sectionflags	@"SHF_NOTE_NV_TKINFO"
	.tkinfo
        /*0018*/ 	.word	0x00000002
        /*0030*/ 	.string	""
        /*0030*/ 	.string	"ptxas"
        /*0030*/ 	.string	"Cuda compilation tools, release 13.0, V13.0.88"
        /*0030*/ 	.string	"Build cuda_13.0.r13.0/compiler.36424714_0"
        /*0030*/ 	.string	"-arch sm_100 -m 64 "



//--------------------- .note.nv.cuinfo           --------------------------
	.section	.note.nv.cuinfo,"",@"SHT_NOTE"
	.sectionflags	@"SHF_NOTE_NV_CUINFO"
        /*0018*/ 	.short	0x0002
        /*001a*/ 	.short	0x0064
        /*001c*/ 	.short	0x0082
	.zero		2


//--------------------- .nv.info                  --------------------------
	.section	.nv.info,"",@"SHT_CUDA_INFO"
	.align	4


	//----- nvinfo : EIATTR_REGCOUNT
	.align		4
        /*0000*/ 	.byte	0x04, 0x2f
        /*0002*/ 	.short	(.L_4 - .L_3)
	.align		4
.L_3:
        /*0004*/ 	.word	index@(_Z15printArr_kernelPKji)
        /*0008*/ 	.word	0x0000001e


	//----- nvinfo : EIATTR_FRAME_SIZE
	.align		4
.L_4:
        /*000c*/ 	.byte	0x04, 0x11
        /*000e*/ 	.short	(.L_6 - .L_5)
	.align		4
.L_5:
        /*0010*/ 	.word	index@(_Z15printArr_kernelPKji)
        /*0014*/ 	.word	0x00000008


	//----- nvinfo : EIATTR_REGCOUNT
	.align		4
.L_6:
        /*0018*/ 	.byte	0x04, 0x2f
        /*001a*/ 	.short	(.L_8 - .L_7)
	.align		4
.L_7:
        /*001c*/ 	.word	index@(_Z11scan_kernelPKjPjiS1_)
        /*0020*/ 	.word	0x0000000f


	//----- nvinfo : EIATTR_FRAME_SIZE
	.align		4
.L_8:
        /*0024*/ 	.byte	0x04, 0x11
        /*0026*/ 	.short	(.L_10 - .L_9)
	.align		4
.L_9:
        /*0028*/ 	.word	index@(_Z11scan_kernelPKjPjiS1_)
        /*002c*/ 	.word	0x00000000


	//----- nvinfo : EIATTR_REGCOUNT
	.align		4
.L_10:
        /*0030*/ 	.byte	0x04, 0x2f
        /*0032*/ 	.short	(.L_12 - .L_11)
	.align		4
.L_11:
        /*0034*/ 	.word	index@(_Z10add_kernelPjiS_)
        /*0038*/ 	.word	0x0000000c


	//----- nvinfo : EIATTR_FRAME_SIZE
	.align		4
.L_12:
        /*003c*/ 	.byte	0x04, 0x11
        /*003e*/ 	.short	(.L_14 - .L_13)
	.align		4
.L_13:
        /*0040*/ 	.word	index@(_Z10add_kernelPjiS_)
        /*0044*/ 	.word	0x00000000


	//----- nvinfo : EIATTR_REGCOUNT
	.align		4
.L_14:
        /*0048*/ 	.byte	0x04, 0x2f
        /*004a*/ 	.short	(.L_16 - .L_15)
	.align		4
.L_15:
        /*004c*/ 	.word	index@(_Z13getOne_kernelPjS_ij)
        /*0050*/ 	.word	0x0000000c


	//----- nvinfo : EIATTR_FRAME_SIZE
	.align		4
.L_16:
        /*0054*/ 	.byte	0x04, 0x11
        /*0056*/ 	.short	(.L_18 - .L_17)
	.align		4
.L_17:
        /*0058*/ 	.word	index@(_Z13getOne_kernelPjS_ij)
        /*005c*/ 	.word	0x00000000


	//----- nvinfo : EIATTR_REGCOUNT
	.align		4
.L_18:
        /*0060*/ 	.byte	0x04, 0x2f
        /*0062*/ 	.short	(.L_20 - .L_19)
	.align		4
.L_19:
        /*0064*/ 	.word	index@(_Z16rearrange_kernelPKjS0_S0_Pji)
        /*0068*/ 	.word	0x00000012


	//----- nvinfo : EIATTR_FRAME_SIZE
	.align		4
.L_20:
        /*006c*/ 	.byte	0x04, 0x11
        /*006e*/ 	.short	(.L_22 - .L_21)
	.align		4
.L_21:
        /*0070*/ 	.word	index@(_Z16rearrange_kernelPKjS0_S0_Pji)
        /*0074*/ 	.word	0x00000000


	//----- nvinfo : EIATTR_MIN_STACK_SIZE
	.align		4
.L_22:
        /*0078*/ 	.byte	0x04, 0x12
        /*007a*/ 	.short	(.L_24 - .L_23)
	.align		4
.L_23:
        /*007c*/ 	.word	index@(_Z16rearrange_kernelPKjS0_S0_Pji)
        /*0080*/ 	.word	0x00000000


	//----- nvinfo : EIATTR_MIN_STACK_SIZE
	.align		4
.L_24:
        /*0084*/ 	.byte	0x04, 0x12
        /*0086*/ 	.short	(.L_26 - .L_25)
	.align		4
.L_25:
        /*0088*/ 	.word	index@(_Z13getOne_kernelPjS_ij)
        /*008c*/ 	.word	0x00000000


	//----- nvinfo : EIATTR_MIN_STACK_SIZE
	.align		4
.L_26:
        /*0090*/ 	.byte	0x04, 0x12
        /*0092*/ 	.short	(.L_28 - .L_27)
	.align		4
.L_27:
        /*0094*/ 	.word	index@(_Z10add_kernelPjiS_)
        /*0098*/ 	.word	0x00000000


	//----- nvinfo : EIATTR_MIN_STACK_SIZE
	.align		4
.L_28:
        /*009c*/ 	.byte	0x04, 0x12
        /*009e*/ 	.short	(.L_30 - .L_29)
	.align		4
.L_29:
        /*00a0*/ 	.word	index@(_Z11scan_kernelPKjPjiS1_)
        /*00a4*/ 	.word	0x00000000


	//----- nvinfo : EIATTR_MIN_STACK_SIZE
	.align		4
.L_30:
        /*00a8*/ 	.byte	0x04, 0x12
        /*00aa*/ 	.short	(.L_32 - .L_31)
	.align		4
.L_31:
        /*00ac*/ 	.word	index@(_Z15printArr_kernelPKji)
        /*00b0*/ 	.word	0x00000008
.L_32:


//--------------------- .nv.compat                --------------------------
	.section	.nv.compat,"",@"SHT_CUDA_COMPAT_INFO"
	.align	4
        /*0000*/ 	.byte	0x02, 0x09, 0x00, 0x00, 0x02, 0x02, 0x01, 0x00, 0x02, 0x05, 0x05, 0x00, 0x03, 0x07, 0x01, 0x01
        /*0010*/ 	.byte	0x02, 0x03, 0x00, 0x00, 0x02, 0x06, 0x01, 0x00, 0x04, 0x0b, 0x08, 0x00, 0x09, 0x00, 0x00, 0x00
        /*0020*/ 	.byte	0x00, 0x00, 0x00, 0x00


//--------------------- .nv.info._Z16rearrange_kernelPKjS0_S0_Pji --------------------------
	.section	.nv.info._Z16rearrange_kernelPKjS0_S0_Pji,"",@"SHT_CUDA_INFO"
	.sectionflags	@""
	.align	4


	//----- nvinfo : EIATTR_CUDA_API_VERSION
	.align		4
        /*0000*/ 	.byte	0x04, 0x37
        /*0002*/ 	.short	(.L_34 - .L_33)
.L_33:
        /*0004*/ 	.word	0x00000082


	//----- nvinfo : EIATTR_KPARAM_INFO
	.align		4
.L_34:
        /*0008*/ 	.byte	0x04, 0x17
        /*000a*/ 	.short	(.L_36 - .L_35)
.L_35:
        /*000c*/ 	.word	0x00000000
        /*0010*/ 	.short	0x0004
        /*0012*/ 	.short	0x0020
        /*0014*/ 	.byte	0x00, 0xf0, 0x11, 0x00


	//----- nvinfo : EIATTR_KPARAM_INFO
	.align		4
.L_36:
        /*0018*/ 	.byte	0x04, 0x17
        /*001a*/ 	.short	(.L_38 - .L_37)
.L_37:
        /*001c*/ 	.word	0x00000000
        /*0020*/ 	.short	0x0003
        /*0022*/ 	.short	0x0018
        /*0024*/ 	.byte	0x00, 0xf5, 0x21, 0x00


	//----- nvinfo : EIATTR_KPARAM_INFO
	.align		4
.L_38:
        /*0028*/ 	.byte	0x04, 0x17
        /*002a*/ 	.short	(.L_40 - .L_39)
.L_39:
        /*002c*/ 	.word	0x00000000
        /*0030*/ 	.short	0x0002
        /*0032*/ 	.short	0x0010
        /*0034*/ 	.byte	0x00, 0xf5, 0x21, 0x00


	//----- nvinfo : EIATTR_KPARAM_INFO
	.align		4
.L_40:
        /*0038*/ 	.byte	0x04, 0x17
        /*003a*/ 	.short	(.L_42 - .L_41)
.L_41:
        /*003c*/ 	.word	0x00000000
        /*0040*/ 	.short	0x0001
        /*0042*/ 	.short	0x0008
        /*0044*/ 	.byte	0x00, 0xf5, 0x21, 0x00


	//----- nvinfo : EIATTR_KPARAM_INFO
	.align		4
.L_42:
        /*0048*/ 	.byte	0x04, 0x17
        /*004a*/ 	.short	(.L_44 - .L_43)
.L_43:
        /*004c*/ 	.word	0x00000000
        /*0050*/ 	.short	0x0000
        /*0052*/ 	.short	0x0000
        /*0054*/ 	.byte	0x00, 0xf5, 0x21, 0x00


	//----- nvinfo : EIATTR_SPARSE_MMA_MASK
	.align		4
.L_44:
        /*0058*/ 	.byte	0x03, 0x50
        /*005a*/ 	.short	0x0000


	//----- nvinfo : EIATTR_MAXREG_COUNT
	.align		4
        /*005c*/ 	.byte	0x03, 0x1b
        /*005e*/ 	.short	0x00ff


	//----- nvinfo : EIATTR_MERCURY_ISA_VERSION
	.align		4
        /*0060*/ 	.byte	0x03, 0x5f
        /*0062*/ 	.short	0x0101


	//----- nvinfo : EIATTR_VRC_CTA_INIT_COUNT
	.align		4
        /*0064*/ 	.byte	0x02, 0x4a
	.zero		1
	.zero		1


	//----- nvinfo : EIATTR_EXIT_INSTR_OFFSETS
	.align		4
        /*0068*/ 	.byte	0x04, 0x1c
        /*006a*/ 	.short	(.L_46 - .L_45)


	//   ....[0]....
.L_45:
        /*006c*/ 	.word	0x00000070


	//   ....[1]....
        /*0070*/ 	.word	0x000001d0


	//----- nvinfo : EIATTR_CBANK_PARAM_SIZE
	.align		4
.L_46:
        /*0074*/ 	.byte	0x03, 0x19
        /*0076*/ 	.short	0x0024


	//----- nvinfo : EIATTR_PARAM_CBANK
	.align		4
        /*0078*/ 	.byte	0x04, 0x0a
        /*007a*/ 	.short	(.L_48 - .L_47)
	.align		4
.L_47:
        /*007c*/ 	.word	index@(.nv.constant0._Z16rearrange_kernelPKjS0_S0_Pji)
        /*0080*/ 	.short	0x0380
        /*0082*/ 	.short	0x0024


	//----- nvinfo : EIATTR_SW_WAR
	.align		4
.L_48:
        /*0084*/ 	.byte	0x04, 0x36
        /*0086*/ 	.short	(.L_50 - .L_49)
.L_49:
        /*0088*/ 	.word	0x00000008
.L_50:


//--------------------- .nv.info._Z13getOne_kernelPjS_ij --------------------------
	.section	.nv.info._Z13getOne_kernelPjS_ij,"",@"SHT_CUDA_INFO"
	.sectionflags	@""
	.align	4


	//----- nvinfo : EIATTR_CUDA_API_VERSION
	.align		4
        /*0000*/ 	.byte	0x04, 0x37
        /*0002*/ 	.short	(.L_52 - .L_51)
.L_51:
        /*0004*/ 	.word	0x00000082


	//----- nvinfo : EIATTR_KPARAM_INFO
	.align		4
.L_52:
        /*0008*/ 	.byte	0x04, 0x17
        /*000a*/ 	.short	(.L_54 - .L_53)
.L_53:
        /*000c*/ 	.word	0x00000000
        /*0010*/ 	.short	0x0003
        /*0012*/ 	.short	0x0014
        /*0014*/ 	.byte	0x00, 0xf0, 0x11, 0x00


	//----- nvinfo : EIATTR_KPARAM_INFO
	.align		4
.L_54:
        /*0018*/ 	.byte	0x04, 0x17
        /*001a*/ 	.short	(.L_56 - .L_55)
.L_55:
        /*001c*/ 	.word	0x00000000
        /*0020*/ 	.short	0x0002
        /*0022*/ 	.short	0x0010
        /*0024*/ 	.byte	0x00, 0xf0, 0x11, 0x00


	//----- nvinfo : EIATTR_KPARAM_INFO
	.align		4
.L_56:
        /*0028*/ 	.byte	0x04, 0x17
        /*002a*/ 	.short	(.L_58 - .L_57)
.L_57:
        /*002c*/ 	.word	0x00000000
        /*0030*/ 	.short	0x0001
        /*0032*/ 	.short	0x0008
        /*0034*/ 	.byte	0x00, 0xf5, 0x21, 0x00


	//----- nvinfo : EIATTR_KPARAM_INFO
	.align		4
.L_58:
        /*0038*/ 	.byte	0x04, 0x17
        /*003a*/ 	.short	(.L_60 - .L_59)
.L_59:
        /*003c*/ 	.word	0x00000000
        /*0040*/ 	.short	0x0000
        /*0042*/ 	.short	0x0000
        /*0044*/ 	.byte	0x00, 0xf5, 0x21, 0x00


	//----- nvinfo : EIATTR_SPARSE_MMA_MASK
	.align		4
.L_60:
        /*0048*/ 	.byte	0x03, 0x50
        /*004a*/ 	.short	0x0000


	//----- nvinfo : EIATTR_MAXREG_COUNT
	.align		4
        /*004c*/ 	.byte	0x03, 0x1b
        /*004e*/ 	.short	0x00ff


	//----- nvinfo : EIATTR_NUM_BARRIERS
	.align		4
        /*0050*/ 	.byte	0x02, 0x4c
        /*0052*/ 	.byte	0x01
	.zero		1


	//----- nvinfo : EIATTR_MERCURY_ISA_VERSION
	.align		4
        /*0054*/ 	.byte	0x03, 0x5f
        /*0056*/ 	.short	0x0101


	//----- nvinfo : EIATTR_VRC_CTA_INIT_COUNT
	.align		4
        /*0058*/ 	.byte	0x02, 0x4a
	.zero		1
	.zero		1


	//----- nvinfo : EIATTR_EXIT_INSTR_OFFSETS
	.align		4
        /*005c*/ 	.byte	0x04, 0x1c
        /*005e*/ 	.short	(.L_62 - .L_61)


	//   ....[0]....
.L_61:
        /*0060*/ 	.word	0x00000080


	//   ....[1]....
        /*0064*/ 	.word	0x00000130


	//   ....[2]....
        /*0068*/ 	.word	0x00000170


	//----- nvinfo : EIATTR_CBANK_PARAM_SIZE
	.align		4
.L_62:
        /*006c*/ 	.byte	0x03, 0x19
        /*006e*/ 	.short	0x0018


	//----- nvinfo : EIATTR_PARAM_CBANK
	.align		4
        /*0070*/ 	.byte	0x04, 0x0a
        /*0072*/ 	.short	(.L_64 - .L_63)
	.align		4
.L_63:
        /*0074*/ 	.word	index@(.nv.constant0._Z13getOne_kernelPjS_ij)
        /*0078*/ 	.short	0x0380
        /*007a*/ 	.short	0x0018


	//----- nvinfo : EIATTR_SW_WAR
	.align		4
.L_64:
        /*007c*/ 	.byte	0x04, 0x36
        /*007e*/ 	.short	(.L_66 - .L_65)
.L_65:
        /*0080*/ 	.word	0x00000008
.L_66:


//--------------------- .nv.info._Z10add_kernelPjiS_ --------------------------
	.section	.nv.info._Z10add_kernelPjiS_,"",@"SHT_CUDA_INFO"
	.sectionflags	@""
	.align	4


	//----- nvinfo : EIATTR_CUDA_API_VERSION
	.align		4
        /*0000*/ 	.byte	0x04, 0x37
        /*0002*/ 	.short	(.L_68 - .L_67)
.L_67:
        /*0004*/ 	.word	0x00000082


	//----- nvinfo : EIATTR_KPARAM_INFO
	.align		4
.L_68:
        /*0008*/ 	.byte	0x04, 0x17
        /*000a*/ 	.short	(.L_70 - .L_69)
.L_69:
        /*000c*/ 	.word	0x00000000
        /*0010*/ 	.short	0x0002
        /*0012*/ 	.short	0x0010
        /*0014*/ 	.byte	0x00, 0xf5, 0x21, 0x00


	//----- nvinfo : EIATTR_KPARAM_INFO
	.align		4
.L_70:
        /*0018*/ 	.byte	0x04, 0x17
        /*001a*/ 	.short	(.L_72 - .L_71)
.L_71:
        /*001c*/ 	.word	0x00000000
        /*0020*/ 	.short	0x0001
        /*0022*/ 	.short	0x0008
        /*0024*/ 	.byte	0x00, 0xf0, 0x11, 0x00


	//----- nvinfo : EIATTR_KPARAM_INFO
	.align		4
.L_72:
        /*0028*/ 	.byte	0x04, 0x17
        /*002a*/ 	.short	(.L_74 - .L_73)
.L_73:
        /*002c*/ 	.word	0x00000000
        /*0030*/ 	.short	0x0000
        /*0032*/ 	.short	0x0000
        /*0034*/ 	.byte	0x00, 0xf5, 0x21, 0x00


	//----- nvinfo : EIATTR_SPARSE_MMA_MASK
	.align		4
.L_74:
        /*0038*/ 	.byte	0x03, 0x50
        /*003a*/ 	.short	0x0000


	//----- nvinfo : EIATTR_MAXREG_COUNT
	.align		4
        /*003c*/ 	.byte	0x03, 0x1b
        /*003e*/ 	.short	0x00ff


	//----- nvinfo : EIATTR_MERCURY_ISA_VERSION
	.align		4
        /*0040*/ 	.byte	0x03, 0x5f
        /*0042*/ 	.short	0x0101


	//----- nvinfo : EIATTR_VRC_CTA_INIT_COUNT
	.align		4
        /*0044*/ 	.byte	0x02, 0x4a
	.zero		1
	.zero		1


	//----- nvinfo : EIATTR_EXIT_INSTR_OFFSETS
	.align		4
        /*0048*/ 	.byte	0x04, 0x1c
        /*004a*/ 	.short	(.L_76 - .L_75)


	//   ....[0]....
.L_75:
        /*004c*/ 	.word	0x00000080


	//   ....[1]....
        /*0050*/ 	.word	0x00000130


	//----- nvinfo : EIATTR_CBANK_PARAM_SIZE
	.align		4
.L_76:
        /*0054*/ 	.byte	0x03, 0x19
        /*0056*/ 	.short	0x0018


	//----- nvinfo : EIATTR_PARAM_CBANK
	.align		4
        /*0058*/ 	.byte	0x04, 0x0a
        /*005a*/ 	.short	(.L_78 - .L_77)
	.align		4
.L_77:
        /*005c*/ 	.word	index@(.nv.constant0._Z10add_kernelPjiS_)
        /*0060*/ 	.short	0x0380
        /*0062*/ 	.short	0x0018


	//----- nvinfo : EIATTR_SW_WAR
	.align		4
.L_78:
        /*0064*/ 	.byte	0x04, 0x36
        /*0066*/ 	.short	(.L_80 - .L_79)
.L_79:
        /*0068*/ 	.word	0x00000008
.L_80:


//--------------------- .nv.info._Z11scan_kernelPKjPjiS1_ --------------------------
	.section	.nv.info._Z11scan_kernelPKjPjiS1_,"",@"SHT_CUDA_INFO"
	.sectionflags	@""
	.align	4


	//----- nvinfo : EIATTR_CUDA_API_VERSION
	.align		4
        /*0000*/ 	.byte	0x04, 0x37
        /*0002*/ 	.short	(.L_82 - .L_81)
.L_81:
        /*0004*/ 	.word	0x00000082


	//----- nvinfo : EIATTR_KPARAM_INFO
	.align		4
.L_82:
        /*0008*/ 	.byte	0x04, 0x17
        /*000a*/ 	.short	(.L_84 - .L_83)
.L_83:
        /*000c*/ 	.word	0x00000000
        /*0010*/ 	.short	0x0003
        /*0012*/ 	.short	0x0018
        /*0014*/ 	.byte	0x00, 0xf5, 0x21, 0x00


	//----- nvinfo : EIATTR_KPARAM_INFO
	.align		4
.L_84:
        /*0018*/ 	.byte	0x04, 0x17
        /*001a*/ 	.short	(.L_86 - .L_85)
.L_85:
        /*001c*/ 	.word	0x00000000
        /*0020*/ 	.short	0x0002
        /*0022*/ 	.short	0x0010
        /*0024*/ 	.byte	0x00, 0xf0, 0x11, 0x00


	//----- nvinfo : EIATTR_KPARAM_INFO
	.align		4
.L_86:
        /*0028*/ 	.byte	0x04, 0x17
        /*002a*/ 	.short	(.L_88 - .L_87)
.L_87:
        /*002c*/ 	.word	0x00000000
        /*0030*/ 	.short	0x0001
        /*0032*/ 	.short	0x0008
        /*0034*/ 	.byte	0x00, 0xf5, 0x21, 0x00


	//----- nvinfo : EIATTR_KPARAM_INFO
	.align		4
.L_88:
        /*0038*/ 	.byte	0x04, 0x17
        /*003a*/ 	.short	(.L_90 - .L_89)
.L_89:
        /*003c*/ 	.word	0x00000000
        /*0040*/ 	.short	0x0000
        /*0042*/ 	.short	0x0000
        /*0044*/ 	.byte	0x00, 0xf5, 0x21, 0x00


	//----- nvinfo : EIATTR_SPARSE_MMA_MASK
	.align		4
.L_90:
        /*0048*/ 	.byte	0x03, 0x50
        /*004a*/ 	.short	0x0000


	//----- nvinfo : EIATTR_MAXREG_COUNT
	.align		4
        /*004c*/ 	.byte	0x03, 0x1b
        /*004e*/ 	.short	0x00ff


	//----- nvinfo : EIATTR_NUM_BARRIERS
	.align		4
        /*0050*/ 	.byte	0x02, 0x4c
        /*0052*/ 	.byte	0x01
	.zero		1


	//----- nvinfo : EIATTR_MERCURY_ISA_VERSION
	.align		4
        /*0054*/ 	.byte	0x03, 0x5f
        /*0056*/ 	.short	0x0101


	//----- nvinfo : EIATTR_VRC_CTA_INIT_COUNT
	.align		4
        /*0058*/ 	.byte	0x02, 0x4a
	.zero		1
	.zero		1


	//----- nvinfo : EIATTR_EXIT_INSTR_OFFSETS
	.align		4
        /*005c*/ 	.byte	0x04, 0x1c
        /*005e*/ 	.short	(.L_92 - .L_91)


	//   ....[0]....
.L_91:
        /*0060*/ 	.word	0x00000490


	//   ....[1]....
        /*0064*/ 	.word	0x000004e0


	//----- nvinfo : EIATTR_CBANK_PARAM_SIZE
	.align		4
.L_92:
        /*0068*/ 	.byte	0x03, 0x19
        /*006a*/ 	.short	0x0020


	//----- nvinfo : EIATTR_PARAM_CBANK
	.align		4
        /*006c*/ 	.byte	0x04, 0x0a
        /*006e*/ 	.short	(.L_94 - .L_93)
	.align		4
.L_93:
        /*0070*/ 	.word	index@(.nv.constant0._Z11scan_kernelPKjPjiS1_)
        /*0074*/ 	.short	0x0380
        /*0076*/ 	.short	0x0020


	//----- nvinfo : EIATTR_SW_WAR
	.align		4
.L_94:
        /*0078*/ 	.byte	0x04, 0x36
        /*007a*/ 	.short	(.L_96 - .L_95)
.L_95:
        /*007c*/ 	.word	0x00000008
.L_96:


//--------------------- .nv.info._Z15printArr_kernelPKji --------------------------
	.section	.nv.info._Z15printArr_kernelPKji,"",@"SHT_CUDA_INFO"
	.sectionflags	@""
	.align	4


	//----- nvinfo : EIATTR_CUDA_API_VERSION
	.align		4
        /*0000*/ 	.byte	0x04, 0x37
        /*0002*/ 	.short	(.L_98 - .L_97)
.L_97:
        /*0004*/ 	.word	0x00000082


	//----- nvinfo : EIATTR_KPARAM_INFO
	.align		4
.L_98:
        /*0008*/ 	.byte	0x04, 0x17
        /*000a*/ 	.short	(.L_100 - .L_99)
.L_99:
        /*000c*/ 	.word	0x00000000
        /*0010*/ 	.short	0x0001
        /*0012*/ 	.short	0x0008
        /*0014*/ 	.byte	0x00, 0xf0, 0x11, 0x00


	//----- nvinfo : EIATTR_KPARAM_INFO
	.align		4
.L_100:
        /*0018*/ 	.byte	0x04, 0x17
        /*001a*/ 	.short	(.L_102 - .L_101)
.L_101:
        /*001c*/ 	.word	0x00000000
        /*0020*/ 	.short	0x0000
        /*0022*/ 	.short	0x0000
        /*0024*/ 	.byte	0x00, 0xf5, 0x21, 0x00


	//----- nvinfo : EIATTR_SPARSE_MMA_MASK
	.align		4
.L_102:
        /*0028*/ 	.byte	0x03, 0x50
        /*002a*/ 	.short	0x0000


	//----- nvinfo : EIATTR_MAXREG_COUNT
	.align		4
        /*002c*/ 	.byte	0x03, 0x1b
        /*002e*/ 	.short	0x00ff


	//----- nvinfo : EIATTR_EXTERNS
	.align		4
        /*0030*/ 	.byte	0x04, 0x0f
        /*0032*/ 	.short	(.L_104 - .L_103)


	//   ....[0]....
	.align		4
.L_103:
        /*0034*/ 	.word	index@(vprintf)


	//----- nvinfo : EIATTR_MERCURY_ISA_VERSION
	.align		4
.L_104:
        /*0038*/ 	.byte	0x03, 0x5f
        /*003a*/ 	.short	0x0101


	//----- nvinfo : EIATTR_VRC_CTA_INIT_COUNT
	.align		4
        /*003c*/ 	.byte	0x02, 0x4a
	.zero		1
	.zero		1


	//----- nvinfo : EIATTR_SYSCALL_OFFSETS
	.align		4
        /*0040*/ 	.byte	0x04, 0x46
        /*0042*/ 	.short	(.L_106 - .L_105)


	//   ....[0]....
.L_105:
        /*0044*/ 	.word	0x00000130


	//   ....[1]....
        /*0048*/ 	.word	0x00000330


	//   ....[2]....
        /*004c*/ 	.word	0x000003f0


	//   ....[3]....
        /*0050*/ 	.word	0x000004b0


	//   ....[4]....
        /*0054*/ 	.word	0x00000570


	//   ....[5]....
        /*0058*/ 	.word	0x00000630


	//   ....[6]....
        /*005c*/ 	.word	0x000006f0


	//   ....[7]....
        /*0060*/ 	.word	0x000007b0


	//   ....[8]....
        /*0064*/ 	.word	0x00000870


	//   ....[9]....
        /*0068*/ 	.word	0x00000930


	//   ....[10]....
        /*006c*/ 	.word	0x000009f0


	//   ....[11]....
        /*0070*/ 	.word	0x00000ab0


	//   ....[12]....
        /*0074*/ 	.word	0x00000b70


	//   ....[13]....
        /*0078*/ 	.word	0x00000c30


	//   ....[14]....
        /*007c*/ 	.word	0x00000cf0


	//   ....[15]....
        /*0080*/ 	.word	0x00000db0


	//   ....[16]....
        /*0084*/ 	.word	0x00000e70


	//   ....[17]....
        /*0088*/ 	.word	0x00001020


	//   ....[18]....
        /*008c*/ 	.word	0x000010e0


	//   ....[19]....
        /*0090*/ 	.word	0x000011a0


	//   ....[20]....
        /*0094*/ 	.word	0x00001260


	//   ....[21]....
        /*0098*/ 	.word	0x00001320


	//   ....[22]....
        /*009c*/ 	.word	0x000013e0


	//   ....[23]....
        /*00a0*/ 	.word	0x000014a0


	//   ....[24]....
        /*00a4*/ 	.word	0x00001560


	//   ....[25]....
        /*00a8*/ 	.word	0x000016c0


	//   ....[26]....
        /*00ac*/ 	.word	0x00001780


	//   ....[27]....
        /*00b0*/ 	.word	0x00001840


	//   ....[28]....
        /*00b4*/ 	.word	0x00001900


	//   ....[29]....
        /*00b8*/ 	.word	0x00001a60


	//   ....[30]....
        /*00bc*/ 	.word	0x00001b30


	//----- nvinfo : EIATTR_EXIT_INSTR_OFFSETS
	.align		4
.L_106:
        /*00c0*/ 	.byte	0x04, 0x1c
        /*00c2*/ 	.short	(.L_108 - .L_107)


	//   ....[0]....
.L_107:
        /*00c4*/ 	.word	0x00000090


	//   ....[1]....
        /*00c8*/ 	.word	0x00001b40


	//----- nvinfo : EIATTR_CRS_STACK_SIZE
	.align		4
.L_108:
        /*00cc*/ 	.byte	0x04, 0x1e
        /*00ce*/ 	.short	(.L_110 - .L_109)
.L_109:
        /*00d0*/ 	.word	0x00000000


	//----- nvinfo : EIATTR_CBANK_PARAM_SIZE
	.align		4
.L_110:
        /*00d4*/ 	.byte	0x03, 0x19
        /*00d6*/ 	.short	0x000c


	//----- nvinfo : EIATTR_PARAM_CBANK
	.align		4
        /*00d8*/ 	.byte	0x04, 0x0a
        /*00da*/ 	.short	(.L_112 - .L_111)
	.align		4
.L_111:
        /*00dc*/ 	.word	index@(.nv.constant0._Z15printArr_kernelPKji)
        /*00e0*/ 	.short	0x0380
        /*00e2*/ 	.short	0x000c


	//----- nvinfo : EIATTR_SW_WAR
	.align		4
.L_112:
        /*00e4*/ 	.byte	0x04, 0x36
        /*00e6*/ 	.short	(.L_114 - .L_113)
.L_113:
        /*00e8*/ 	.word	0x00000008
.L_114:


//--------------------- .nv.callgraph             --------------------------
	.section	.nv.callgraph,"",@"SHT_CUDA_CALLGRAPH"
	.align	4
	.sectionentsize	8
	.align		4
        /*0000*/ 	.word	0x00000000
	.align		4
        /*0004*/ 	.word	0xffffffff
	.align		4
        /*0008*/ 	.word	index@(_Z15printArr_kernelPKji)
	.align		4
        /*000c*/ 	.word	index@(vprintf)
	.align		4
        /*0010*/ 	.word	0x00000000
	.align		4
        /*0014*/ 	.word	0xfffffffe
	.align		4
        /*0018*/ 	.word	0x00000000
	.align		4
        /*001c*/ 	.word	0xfffffffd
	.align		4
        /*0020*/ 	.word	0x00000000
	.align		4
        /*0024*/ 	.word	0xfffffffc


//--------------------- .nv.constant4             --------------------------
	.section	.nv.constant4,"a",@progbits
	.align	8
	.align		8
.nv.constant4:
        /*0000*/ 	.dword	$str
	.align		8
        /*0008*/ 	.dword	$str$1
	.align		8
        /*0010*/ 	.dword	$str$2
	.align		8
        /*0018*/ 	.dword	vprintf


//--------------------- .text._Z16rearrange_kernelPKjS0_S0_Pji --------------------------
	.section	.text._Z16rearrange_kernelPKjS0_S0_Pji,"ax",@progbits
	.align	128
        .global         _Z16rearrange_kernelPKjS0_S0_Pji
        .type           _Z16rearrange_kernelPKjS0_S0_Pji,@function
        .size           _Z16rearrange_kernelPKjS0_S0_Pji,(.L_x_47 - _Z16rearrange_kernelPKjS0_S0_Pji)
        .other          _Z16rearrange_kernelPKjS0_S0_Pji,@"STO_CUDA_ENTRY STV_DEFAULT"
_Z16rearrange_kernelPKjS0_S0_Pji:
.text._Z16rearrange_kernelPKjS0_S0_Pji:
[----:B------:R-:W-:Y:S01]  /*0000*/  LDC R1, c[0x0][0x37c] ;  /* 0x0000df00ff017b82 */ /* 0x000fe20000000800 */
[----:B------:R-:W0:Y:S07]  /*0010*/  S2R R13, SR_CTAID.X ;  /* 0x00000000000d7919 */ /* 0x000e2e0000002500 */
[----:B------:R-:W1:Y:S01]  /*0020*/  LDC R15, c[0x0][0x3a0] ;  /* 0x0000e800ff0f7b82 */ /* 0x000e620000000800 */
[----:B------:R-:W0:Y:S01]  /*0030*/  LDCU UR4, c[0x0][0x360] ;  /* 0x00006c00ff0477ac */ /* 0x000e220008000800 */
[----:B------:R-:W0:Y:S02]  /*0040*/  S2R R0, SR_TID.X ;  /* 0x0000000000007919 */ /* 0x000e240000002100 */
[----:B0-----:R-:W-:-:S05]  /*0050*/  IMAD R13, R13, UR4, R0 ;  /* 0x000000040d0d7c24 */ /* 0x001fca000f8e0200 */
[----:B-1----:R-:W-:-:S13]  /*0060*/  ISETP.GE.AND P0, PT, R13, R15, PT ;  /* 0x0000000f0d00720c */ /* 0x002fda0003f06270 */
[----:B------:R-:W-:Y:S05]  /*0070*/  @P0 EXIT ;  /* 0x000000000000094d */ /* 0x000fea0003800000 */
[----:B------:R-:W0:Y:S01]  /*0080*/  LDC.64 R6, c[0x0][0x388] ;  /* 0x0000e200ff067b82 */ /* 0x000e220000000a00 */
[----:B------:R-:W1:Y:S01]  /*0090*/  LDCU.64 UR4, c[0x0][0x358] ;  /* 0x00006b00ff0477ac */ /* 0x000e620008000a00 */
[----:B------:R-:W-:-:S06]  /*00a0*/  ISETP.GE.AND P0, PT, R13, 0x1, PT ;  /* 0x000000010d00780c */ /* 0x000fcc0003f06270 */
[----:B------:R-:W2:Y:S08]  /*00b0*/  LDC.64 R2, c[0x0][0x390] ;  /* 0x0000e400ff027b82 */ /* 0x000eb00000000a00 */
[----:B------:R-:W3:Y:S01]  /*00c0*/  LDC.64 R8, c[0x0][0x380] ;  /* 0x0000e000ff087b82 */ /* 0x000ee20000000a00 */
[C---:B------:R-:W-:Y:S01]  /*00d0*/  @P0 IADD3 R5, PT, PT, R13.reuse, -0x1, RZ ;  /* 0xffffffff0d050810 */ /* 0x040fe20007ffe0ff */
[----:B0-----:R-:W-:-:S04]  /*00e0*/  IMAD.WIDE R6, R13, 0x4, R6 ;  /* 0x000000040d067825 */ /* 0x001fc800078e0206 */
[----:B------:R-:W-:Y:S02]  /*00f0*/  HFMA2 R0, -RZ, RZ, 0, 0 ;  /* 0x00000000ff007431 */ /* 0x000fe400000001ff */
[----:B------:R-:W0:Y:S01]  /*0100*/  LDC.64 R10, c[0x0][0x398] ;  /* 0x0000e600ff0a7b82 */ /* 0x000e220000000a00 */
[----:B-1----:R-:W4:Y:S01]  /*0110*/  LDG.E R6, desc[UR4][R6.64] ;  /* 0x0000000406067981 */ /* 0x002f22000c1e1900 */
[----:B--2---:R-:W-:-:S04]  /*0120*/  @P0 IMAD.WIDE.U32 R4, R5, 0x4, R2 ;  /* 0x0000000405040825 */ /* 0x004fc800078e0002 */
[----:B------:R-:W-:Y:S01]  /*0130*/  IMAD.WIDE R2, R15, 0x4, R2 ;  /* 0x000000040f027825 */ /* 0x000fe200078e0202 */
[----:B------:R-:W2:Y:S05]  /*0140*/  @P0 LDG.E R0, desc[UR4][R4.64] ;  /* 0x0000000404000981 */ /* 0x000eaa000c1e1900 */
[----:B------:R-:W2:Y:S01]  /*0150*/  LDG.E R2, desc[UR4][R2.64+-0x4] ;  /* 0xfffffc0402027981 */ /* 0x000ea2000c1e1900 */
[----:B---3--:R-:W-:-:S06]  /*0160*/  IMAD.WIDE R8, R13, 0x4, R8 ;  /* 0x000000040d087825 */ /* 0x008fcc00078e0208 */
[----:B------:R-:W3:Y:S01]  /*0170*/  LDG.E R9, desc[UR4][R8.64] ;  /* 0x0000000408097981 */ /* 0x000ee2000c1e1900 */
[----:B----4-:R-:W-:Y:S02]  /*0180*/  ISETP.NE.AND P0, PT, R6, RZ, PT ;  /* 0x000000ff0600720c */ /* 0x010fe40003f05270 */
[----:B--2---:R-:W-:-:S11]  /*0190*/  IADD3 R15, PT, PT, R0, R15, -R2 ;  /* 0x0000000f000f7210 */ /* 0x004fd60007ffe802 */
[----:B------:R-:W-:-:S05]  /*01a0*/  @!P0 IADD3 R15, PT, PT, R13, -R0, RZ ;  /* 0x800000000d0f8210 */ /* 0x000fca0007ffe0ff */
[----:B0-----:R-:W-:-:S05]  /*01b0*/  IMAD.WIDE R6, R15, 0x4, R10 ;  /* 0x000000040f067825 */ /* 0x001fca00078e020a */
[----:B---3--:R-:W-:Y:S01]  /*01c0*/  STG.E desc[UR4][R6.64], R9 ;  /* 0x0000000906007986 */ /* 0x008fe2000c101904 */
[----:B------:R-:W-:Y:S05]  /*01d0*/  EXIT ;  /* 0x000000000000794d */ /* 0x000fea0003800000 */
.L_x_0:
[----:B------:R-:W-:-:S00]  /*01e0*/  BRA `(.L_x_0) ;  /* 0xfffffffc00fc7947 */ /* 0x000fc0000383ffff */
[----:B------:R-:W-:-:S00]  /*01f0*/  NOP ;  /* 0x0000000000007918 */ /* 0x000fc00000000000 */
        /* <DEDUP_REMOVED lines=8> */
.L_x_47:


//--------------------- .text._Z13getOne_kernelPjS_ij --------------------------
	.section	.text._Z13getOne_kernelPjS_ij,"ax",@progbits
	.align	128
        .global         _Z13getOne_kernelPjS_ij
        .type           _Z13getOne_kernelPjS_ij,@function
        .size           _Z13getOne_kernelPjS_ij,(.L_x_48 - _Z13getOne_kernelPjS_ij)
        .other          _Z13getOne_kernelPjS_ij,@"STO_CUDA_ENTRY STV_DEFAULT"
_Z13getOne_kernelPjS_ij:
.text._Z13getOne_kernelPjS_ij:
[----:B------:R-:W-:Y:S01]  /*0000*/  LDC R1, c[0x0][0x37c] ;  /* 0x0000df00ff017b82 */ /* 0x000fe20000000800 */
[----:B------:R-:W0:Y:S01]  /*0010*/  S2R R7, SR_CTAID.X ;  /* 0x0000000000077919 */ /* 0x000e220000002500 */
[----:B------:R-:W0:Y:S01]  /*0020*/  LDCU UR4, c[0x0][0x360] ;  /* 0x00006c00ff0477ac */ /* 0x000e220008000800 */
[----:B------:R-:W0:Y:S01]  /*0030*/  S2R R0, SR_TID.X ;  /* 0x0000000000007919 */ /* 0x000e220000002100 */
[----:B------:R-:W1:Y:S01]  /*0040*/  LDCU UR5, c[0x0][0x390] ;  /* 0x00007200ff0577ac */ /* 0x000e620008000800 */
[----:B0-----:R-:W-:-:S03]  /*0050*/  IMAD R7, R7, UR4, R0 ;  /* 0x0000000407077c24 */ /* 0x001fc6000f8e0200 */
[----:B------:R-:W-:Y:S02]  /*0060*/  BAR.SYNC.DEFER_BLOCKING 0x0 ;  /* 0x0000000000007b1d */ /* 0x000fe40000010000 */
[----:B-1----:R-:W-:-:S13]  /*0070*/  ISETP.GE.AND P0, PT, R7, UR5, PT ;  /* 0x0000000507007c0c */ /* 0x002fda000bf06270 */
[----:B------:R-:W-:Y:S05]  /*0080*/  @P0 EXIT ;  /* 0x000000000000094d */ /* 0x000fea0003800000 */
[----:B------:R-:W0:Y:S01]  /*0090*/  LDC.64 R2, c[0x0][0x380] ;  /* 0x0000e000ff027b82 */ /* 0x000e220000000a00 */
[----:B------:R-:W1:Y:S01]  /*00a0*/  LDCU.64 UR4, c[0x0][0x358] ;  /* 0x00006b00ff0477ac */ /* 0x000e620008000a00 */
[----:B------:R-:W2:Y:S01]  /*00b0*/  LDCU UR6, c[0x0][0x394] ;  /* 0x00007280ff0677ac */ /* 0x000ea20008000800 */
[----:B0-----:R-:W-:-:S06]  /*00c0*/  IMAD.WIDE R2, R7, 0x4, R2 ;  /* 0x0000000407027825 */ /* 0x001fcc00078e0202 */
[----:B-1----:R-:W2:Y:S02]  /*00d0*/  LDG.E R2, desc[UR4][R2.64] ;  /* 0x0000000402027981 */ /* 0x002ea4000c1e1900 */
[----:B--2---:R-:W-:-:S13]  /*00e0*/  LOP3.LUT P0, RZ, R2, UR6, RZ, 0xc0, !PT ;  /* 0x0000000602ff7c12 */ /* 0x004fda000f80c0ff */
[----:B------:R-:W0:Y:S01]  /*00f0*/  @P0 LDC.64 R4, c[0x0][0x388] ;  /* 0x0000e200ff040b82 */ /* 0x000e220000000a00 */
[----:B------:R-:W-:Y:S01]  /*0100*/  @P0 MOV R9, 0x1 ;  /* 0x0000000100090802 */ /* 0x000fe20000000f00 */
[----:B0-----:R-:W-:-:S05]  /*0110*/  @P0 IMAD.WIDE R4, R7, 0x4, R4 ;  /* 0x0000000407040825 */ /* 0x001fca00078e0204 */
[----:B------:R0:W-:Y:S01]  /*0120*/  @P0 STG.E desc[UR4][R4.64], R9 ;  /* 0x0000000904000986 */ /* 0x0001e2000c101904 */
[----:B------:R-:W-:Y:S05]  /*0130*/  @P0 EXIT ;  /* 0x000000000000094d */ /* 0x000fea0003800000 */
[----:B------:R-:W1:Y:S02]  /*0140*/  LDC.64 R2, c[0x0][0x388] ;  /* 0x0000e200ff027b82 */ /* 0x000e640000000a00 */
[----:B-1----:R-:W-:-:S05]  /*0150*/  IMAD.WIDE R2, R7, 0x4, R2 ;  /* 0x0000000407027825 */ /* 0x002fca00078e0202 */
[----:B------:R-:W-:Y:S01]  /*0160*/  STG.E desc[UR4][R2.64], RZ ;  /* 0x000000ff02007986 */ /* 0x000fe2000c101904 */
[----:B------:R-:W-:Y:S05]  /*0170*/  EXIT ;  /* 0x000000000000794d */ /* 0x000fea0003800000 */
.L_x_1:
        /* <DEDUP_REMOVED lines=16> */
.L_x_48:


//--------------------- .text._Z10add_kernelPjiS_ --------------------------
	.section	.text._Z10add_kernelPjiS_,"ax",@progbits
	.align	128
        .global         _Z10add_kernelPjiS_
        .type           _Z10add_kernelPjiS_,@function
        .size           _Z10add_kernelPjiS_,(.L_x_49 - _Z10add_kernelPjiS_)
        .other          _Z10add_kernelPjiS_,@"STO_CUDA_ENTRY STV_DEFAULT"
_Z10add_kernelPjiS_:
.text._Z10add_kernelPjiS_:
[----:B------:R-:W-:Y:S01]  /*0000*/  LDC R1, c[0x0][0x37c] ;  /* 0x0000df00ff017b82 */ /* 0x000fe20000000800 */
[----:B------:R-:W0:Y:S01]  /*0010*/  S2R R9, SR_CTAID.X ;  /* 0x0000000000097919 */ /* 0x000e220000002500 */
[----:B------:R-:W0:Y:S01]  /*0020*/  LDCU UR4, c[0x0][0x360] ;  /* 0x00006c00ff0477ac */ /* 0x000e220008000800 */
[----:B------:R-:W0:Y:S01]  /*0030*/  S2R R0, SR_TID.X ;  /* 0x0000000000007919 */ /* 0x000e220000002100 */
[----:B------:R-:W1:Y:S01]  /*0040*/  LDCU UR5, c[0x0][0x388] ;  /* 0x00007100ff0577ac */ /* 0x000e620008000800 */
[----:B0-----:R-:W-:-:S05]  /*0050*/  IMAD R7, R9, UR4, R0 ;  /* 0x0000000409077c24 */ /* 0x001fca000f8e0200 */
[----:B-1----:R-:W-:-:S04]  /*0060*/  ISETP.GE.AND P0, PT, R7, UR5, PT ;  /* 0x0000000507007c0c */ /* 0x002fc8000bf06270 */
[----:B------:R-:W-:-:S13]  /*0070*/  ISETP.EQ.OR P0, PT, R9, RZ, P0 ;  /* 0x000000ff0900720c */ /* 0x000fda0000702670 */
[----:B------:R-:W-:Y:S05]  /*0080*/  @P0 EXIT ;  /* 0x000000000000094d */ /* 0x000fea0003800000 */
[----:B------:R-:W0:Y:S01]  /*0090*/  LDC.64 R2, c[0x0][0x390] ;  /* 0x0000e400ff027b82 */ /* 0x000e220000000a00 */
[----:B------:R-:W1:Y:S01]  /*00a0*/  LDCU.64 UR4, c[0x0][0x358] ;  /* 0x00006b00ff0477ac */ /* 0x000e620008000a00 */
[----:B------:R-:W-:-:S06]  /*00b0*/  IADD3 R9, PT, PT, R9, -0x1, RZ ;  /* 0xffffffff09097810 */ /* 0x000fcc0007ffe0ff */
[----:B------:R-:W2:Y:S01]  /*00c0*/  LDC.64 R4, c[0x0][0x380] ;  /* 0x0000e000ff047b82 */ /* 0x000ea20000000a00 */
[----:B0-----:R-:W-:-:S06]  /*00d0*/  IMAD.WIDE.U32 R2, R9, 0x4, R2 ;  /* 0x0000000409027825 */ /* 0x001fcc00078e0002 */
[----:B-1----:R-:W3:Y:S01]  /*00e0*/  LDG.E R2, desc[UR4][R2.64] ;  /* 0x0000000402027981 */ /* 0x002ee2000c1e1900 */
[----:B--2---:R-:W-:-:S05]  /*00f0*/  IMAD.WIDE R4, R7, 0x4, R4 ;  /* 0x0000000407047825 */ /* 0x004fca00078e0204 */
[----:B------:R-:W3:Y:S02]  /*0100*/  LDG.E R7, desc[UR4][R4.64] ;  /* 0x0000000404077981 */ /* 0x000ee4000c1e1900 */
[----:B---3--:R-:W-:-:S05]  /*0110*/  IADD3 R7, PT, PT, R2, R7, RZ ;  /* 0x0000000702077210 */ /* 0x008fca0007ffe0ff */
[----:B------:R-:W-:Y:S01]  /*0120*/  STG.E desc[UR4][R4.64], R7 ;  /* 0x0000000704007986 */ /* 0x000fe2000c101904 */
[----:B------:R-:W-:Y:S05]  /*0130*/  EXIT ;  /* 0x000000000000794d */ /* 0x000fea0003800000 */
.L_x_2:
        /* <DEDUP_REMOVED lines=12> */
.L_x_49:


//--------------------- .text._Z11scan_kernelPKjPjiS1_ --------------------------
	.section	.text._Z11scan_kernelPKjPjiS1_,"ax",@progbits
	.align	128
        .global         _Z11scan_kernelPKjPjiS1_
        .type           _Z11scan_kernelPKjPjiS1_,@function
        .size           _Z11scan_kernelPKjPjiS1_,(.L_x_50 - _Z11scan_kernelPKjPjiS1_)
        .other          _Z11scan_kernelPKjPjiS1_,@"STO_CUDA_ENTRY STV_DEFAULT"
_Z11scan_kernelPKjPjiS1_:
.text._Z11scan_kernelPKjPjiS1_:
[----:B------:R-:W-:Y:S01]  /*0000*/  LDC R1, c[0x0][0x37c] ;  /* 0x0000df00ff017b82 */ /* 0x000fe20000000800 */
[----:B------:R-:W0:Y:S01]  /*0010*/  S2R R0, SR_CTAID.X ;  /* 0x0000000000007919 */ /* 0x000e220000002500 */
[----:B------:R-:W0:Y:S01]  /*0020*/  LDCU UR6, c[0x0][0x360] ;  /* 0x00006c00ff0677ac */ /* 0x000e220008000800 */
[----:B------:R-:W0:Y:S01]  /*0030*/  S2R R3, SR_TID.X ;  /* 0x0000000000037919 */ /* 0x000e220000002100 */
[----:B------:R-:W1:Y:S01]  /*0040*/  LDCU UR4, c[0x0][0x390] ;  /* 0x00007200ff0477ac */ /* 0x000e620008000800 */
[----:B------:R-:W2:Y:S01]  /*0050*/  LDCU.64 UR8, c[0x0][0x358] ;  /* 0x00006b00ff0877ac */ /* 0x000ea20008000a00 */
[----:B0-----:R-:W-:-:S05]  /*0060*/  IMAD R2, R0, UR6, R3 ;  /* 0x0000000600027c24 */ /* 0x001fca000f8e0203 */
[----:B-1----:R-:W-:-:S13]  /*0070*/  ISETP.GE.AND P0, PT, R2, UR4, PT ;  /* 0x0000000402007c0c */ /* 0x002fda000bf06270 */
[----:B------:R-:W0:Y:S02]  /*0080*/  @!P0 LDC.64 R6, c[0x0][0x380] ;  /* 0x0000e000ff068b82 */ /* 0x000e240000000a00 */
[----:B0-----:R-:W-:-:S06]  /*0090*/  @!P0 IMAD.WIDE R6, R2, 0x4, R6 ;  /* 0x0000000402068825 */ /* 0x001fcc00078e0206 */
[----:B--2---:R-:W2:Y:S01]  /*00a0*/  @!P0 LDG.E R7, desc[UR8][R6.64] ;  /* 0x0000000806078981 */ /* 0x004ea2000c1e1900 */
[----:B------:R-:W0:Y:S01]  /*00b0*/  S2UR UR5, SR_CgaCtaId ;  /* 0x00000000000579c3 */ /* 0x000e220000008800 */
[----:B------:R-:W-:Y:S01]  /*00c0*/  UMOV UR4, 0x400 ;  /* 0x0000040000047882 */ /* 0x000fe20000000000 */
[----:B------:R-:W-:Y:S01]  /*00d0*/  UISETP.GE.U32.AND UP0, UPT, UR6, 0x2, UPT ;  /* 0x000000020600788c */ /* 0x000fe2000bf06070 */
[----:B------:R-:W-:Y:S02]  /*00e0*/  IMAD.MOV.U32 R5, RZ, RZ, 0x1 ;  /* 0x00000001ff057424 */ /* 0x000fe400078e00ff */
[----:B------:R-:W-:Y:S01]  /*00f0*/  IMAD.MOV.U32 R8, RZ, RZ, RZ ;  /* 0x000000ffff087224 */ /* 0x000fe200078e00ff */
[----:B0-----:R-:W-:-:S03]  /*0100*/  ULEA UR5, UR5, UR4, 0x18 ;  /* 0x0000000405057291 */ /* 0x001fc6000f8ec0ff */
[----:B------:R-:W-:-:S03]  /*0110*/  UMOV UR4, URZ ;  /* 0x000000ff00047c82 */ /* 0x000fc60008000000 */
[----:B------:R-:W-:-:S05]  /*0120*/  LEA R4, R3, UR5, 0x2 ;  /* 0x0000000503047c11 */ /* 0x000fca000f8e10ff */
[----:B--2---:R0:W-:Y:S04]  /*0130*/  @!P0 STS [R4], R7 ;  /* 0x0000000704008388 */ /* 0x0041e80000000800 */
[----:B------:R0:W-:Y:S01]  /*0140*/  @P0 STS [R4], RZ ;  /* 0x000000ff04000388 */ /* 0x0001e20000000800 */
[----:B------:R-:W-:Y:S06]  /*0150*/  BAR.SYNC.DEFER_BLOCKING 0x0 ;  /* 0x0000000000007b1d */ /* 0x000fec0000010000 */
[----:B------:R-:W-:Y:S05]  /*0160*/  BRA.U !UP0, `(.L_x_3) ;  /* 0x0000000108547547 */ /* 0x000fea000b800000 */
[----:B------:R-:W-:Y:S02]  /*0170*/  HFMA2 R6, -RZ, RZ, 0, 5.9604644775390625e-08 ;  /* 0x00000001ff067431 */ /* 0x000fe400000001ff */
[----:B------:R-:W-:Y:S01]  /*0180*/  IMAD.MOV.U32 R8, RZ, RZ, RZ ;  /* 0x000000ffff087224 */ /* 0x000fe200078e00ff */
[----:B------:R-:W-:Y:S01]  /*0190*/  UMOV UR4, 0x2 ;  /* 0x0000000200047882 */ /* 0x000fe20000000000 */
[----:B------:R-:W-:-:S07]  /*01a0*/  IMAD.MOV.U32 R5, RZ, RZ, 0x1 ;  /* 0x00000001ff057424 */ /* 0x000fce00078e00ff */
.L_x_4:
[----:B------:R-:W-:Y:S01]  /*01b0*/  IMAD R8, R3, UR4, R8 ;  /* 0x0000000403087c24 */ /* 0x000fe2000f8e0208 */
[----:B------:R-:W-:-:S03]  /*01c0*/  USHF.L.U32 UR4, UR4, 0x1, URZ ;  /* 0x0000000104047899 */ /* 0x000fc600080006ff */
[----:B0-----:R-:W-:-:S05]  /*01d0*/  IMAD.IADD R7, R8, 0x1, R5 ;  /* 0x0000000108077824 */ /* 0x001fca00078e0205 */
[----:B------:R-:W-:-:S13]  /*01e0*/  ISETP.GE.U32.AND P0, PT, R7, UR6, PT ;  /* 0x0000000607007c0c */ /* 0x000fda000bf06070 */
[----:B------:R-:W-:Y:S01]  /*01f0*/  @!P0 LEA R10, R8, UR5, 0x2 ;  /* 0x00000005080a8c11 */ /* 0x000fe2000f8e10ff */
[----:B------:R-:W-:-:S03]  /*0200*/  IMAD.MOV.U32 R8, RZ, RZ, R6 ;  /* 0x000000ffff087224 */ /* 0x000fc600078e0006 */
[C---:B------:R-:W-:Y:S02]  /*0210*/  @!P0 LEA R7, R5.reuse, R10, 0x2 ;  /* 0x0000000a05078211 */ /* 0x040fe400078e10ff */
[----:B------:R-:W-:Y:S01]  /*0220*/  @!P0 LDS R10, [R10] ;  /* 0x000000000a0a8984 */ /* 0x000fe20000000800 */
[----:B------:R-:W-:-:S03]  /*0230*/  SHF.L.U32 R5, R5, 0x1, RZ ;  /* 0x0000000105057819 */ /* 0x000fc600000006ff */
[----:B------:R-:W0:Y:S02]  /*0240*/  @!P0 LDS R9, [R7] ;  /* 0x0000000007098984 */ /* 0x000e240000000800 */
[----:B------:R-:W-:Y:S02]  /*0250*/  IMAD.IADD R6, R8, 0x1, R5 ;  /* 0x0000000108067824 */ /* 0x000fe400078e0205 */
[----:B0-----:R-:W-:-:S05]  /*0260*/  @!P0 IMAD.IADD R12, R10, 0x1, R9 ;  /* 0x000000010a0c8824 */ /* 0x001fca00078e0209 */
[----:B------:R1:W-:Y:S01]  /*0270*/  @!P0 STS [R7], R12 ;  /* 0x0000000c07008388 */ /* 0x0003e20000000800 */
[----:B------:R-:W-:Y:S01]  /*0280*/  BAR.SYNC.DEFER_BLOCKING 0x0 ;  /* 0x0000000000007b1d */ /* 0x000fe20000010000 */
[----:B------:R-:W-:-:S13]  /*0290*/  ISETP.GE.U32.AND P0, PT, R6, UR6, PT ;  /* 0x0000000606007c0c */ /* 0x000fda000bf06070 */
[----:B-1----:R-:W-:Y:S05]  /*02a0*/  @!P0 BRA `(.L_x_4) ;  /* 0xfffffffc00c08947 */ /* 0x002fea000383ffff */
[----:B------:R-:W-:-:S12]  /*02b0*/  USHF.R.U32.HI UR4, URZ, 0x2, UR4 ;  /* 0x00000002ff047899 */ /* 0x000fd80008011604 */
.L_x_3:
[----:B0-----:R-:W-:-:S05]  /*02c0*/  SHF.R.U32.HI R7, RZ, 0x1, R5 ;  /* 0x00000001ff077819 */ /* 0x001fca0000011605 */
[----:B------:R-:W-:-:S05]  /*02d0*/  IMAD.IADD R7, R8, 0x1, -R7 ;  /* 0x0000000108077824 */ /* 0x000fca00078e0a07 */
[----:B------:R-:W-:-:S13]  /*02e0*/  ISETP.GE.AND P0, PT, R7, 0x1, PT ;  /* 0x000000010700780c */ /* 0x000fda0003f06270 */
[----:B------:R-:W-:Y:S05]  /*02f0*/  @!P0 BRA `(.L_x_5) ;  /* 0x0000000000448947 */ /* 0x000fea0003800000 */
[----:B------:R-:W-:-:S07]  /*0300*/  SHF.R.U32.HI R6, RZ, 0x2, R5 ;  /* 0x00000002ff067819 */ /* 0x000fce0000011605 */
.L_x_6:
[----:B------:R-:W-:Y:S01]  /*0310*/  IMAD R5, R3, UR4, R7 ;  /* 0x0000000403057c24 */ /* 0x000fe2000f8e0207 */
[----:B------:R-:W-:Y:S01]  /*0320*/  IADD3 R7, PT, PT, -R6, R7, RZ ;  /* 0x0000000706077210 */ /* 0x000fe20007ffe1ff */
[----:B------:R-:W-:-:S03]  /*0330*/  ULEA.HI UR4, UR4, UR4, URZ, 0x1 ;  /* 0x0000000404047291 */ /* 0x000fc6000f8f08ff */
[----:B------:R-:W-:Y:S01]  /*0340*/  IADD3 R8, PT, PT, R5, R6, RZ ;  /* 0x0000000605087210 */ /* 0x000fe20007ffe0ff */
[----:B------:R-:W-:-:S03]  /*0350*/  USHF.R.S32.HI UR4, URZ, 0x1, UR4 ;  /* 0x00000001ff047899 */ /* 0x000fc60008011404 */
[----:B------:R-:W-:-:S13]  /*0360*/  ISETP.GE.U32.AND P0, PT, R8, UR6, PT ;  /* 0x0000000608007c0c */ /* 0x000fda000bf06070 */
[----:B------:R-:W-:-:S05]  /*0370*/  @!P0 LEA R5, R5, UR5, 0x2 ;  /* 0x0000000505058c11 */ /* 0x000fca000f8e10ff */
[----:B------:R-:W-:Y:S01]  /*0380*/  @!P0 IMAD R8, R6, 0x4, R5 ;  /* 0x0000000406088824 */ /* 0x000fe200078e0205 */
[----:B------:R-:W-:Y:S01]  /*0390*/  SHF.R.U32.HI R6, RZ, 0x1, R6 ;  /* 0x00000001ff067819 */ /* 0x000fe20000011606 */
[----:B------:R-:W-:Y:S04]  /*03a0*/  @!P0 LDS R5, [R5] ;  /* 0x0000000005058984 */ /* 0x000fe80000000800 */
[----:B------:R-:W0:Y:S02]  /*03b0*/  @!P0 LDS R10, [R8] ;  /* 0x00000000080a8984 */ /* 0x000e240000000800 */
[----:B0-----:R-:W-:-:S05]  /*03c0*/  @!P0 IMAD.IADD R9, R5, 0x1, R10 ;  /* 0x0000000105098824 */ /* 0x001fca00078e020a */
[----:B------:R0:W-:Y:S01]  /*03d0*/  @!P0 STS [R8], R9 ;  /* 0x0000000908008388 */ /* 0x0001e20000000800 */
[----:B------:R-:W-:Y:S01]  /*03e0*/  BAR.SYNC.DEFER_BLOCKING 0x0 ;  /* 0x0000000000007b1d */ /* 0x000fe20000010000 */
[----:B------:R-:W-:-:S13]  /*03f0*/  ISETP.GT.AND P0, PT, R7, RZ, PT ;  /* 0x000000ff0700720c */ /* 0x000fda0003f04270 */
[----:B0-----:R-:W-:Y:S05]  /*0400*/  @P0 BRA `(.L_x_6) ;  /* 0xfffffffc00c00947 */ /* 0x001fea000383ffff */
.L_x_5:
[----:B------:R-:W0:Y:S02]  /*0410*/  LDCU UR4, c[0x0][0x390] ;  /* 0x00007200ff0477ac */ /* 0x000e240008000800 */
[----:B0-----:R-:W-:Y:S01]  /*0420*/  ISETP.GE.AND P1, PT, R2, UR4, PT ;  /* 0x0000000402007c0c */ /* 0x001fe2000bf26270 */
[----:B------:R-:W-:-:S06]  /*0430*/  UIADD3 UR4, UPT, UPT, UR6, -0x1, URZ ;  /* 0xffffffff06047890 */ /* 0x000fcc000fffe0ff */
[----:B------:R-:W-:-:S06]  /*0440*/  ISETP.NE.AND P0, PT, R3, UR4, PT ;  /* 0x0000000403007c0c */ /* 0x000fcc000bf05270 */
[----:B------:R-:W0:Y:S01]  /*0450*/  @!P1 LDS R5, [R4] ;  /* 0x0000000004059984 */ /* 0x000e220000000800 */
[----:B------:R-:W1:Y:S02]  /*0460*/  @!P1 LDC.64 R6, c[0x0][0x388] ;  /* 0x0000e200ff069b82 */ /* 0x000e640000000a00 */
[----:B-1----:R-:W-:-:S05]  /*0470*/  @!P1 IMAD.WIDE R2, R2, 0x4, R6 ;  /* 0x0000000402029825 */ /* 0x002fca00078e0206 */
[----:B0-----:R0:W-:Y:S01]  /*0480*/  @!P1 STG.E desc[UR8][R2.64], R5 ;  /* 0x0000000502009986 */ /* 0x0011e2000c101908 */
[----:B------:R-:W-:Y:S05]  /*0490*/  @P0 EXIT ;  /* 0x000000000000094d */ /* 0x000fea0003800000 */
[----:B0-----:R-:W0:Y:S01]  /*04a0*/  LDS R5, [R4] ;  /* 0x0000000004057984 */ /* 0x001e220000000800 */
[----:B------:R-:W1:Y:S02]  /*04b0*/  LDC.64 R2, c[0x0][0x398] ;  /* 0x0000e600ff027b82 */ /* 0x000e640000000a00 */
[----:B-1----:R-:W-:-:S05]  /*04c0*/  IMAD.WIDE.U32 R2, R0, 0x4, R2 ;  /* 0x0000000400027825 */ /* 0x002fca00078e0002 */
[----:B0-----:R-:W-:Y:S01]  /*04d0*/  STG.E desc[UR8][R2.64], R5 ;  /* 0x0000000502007986 */ /* 0x001fe2000c101908 */
[----:B------:R-:W-:Y:S05]  /*04e0*/  EXIT ;  /* 0x000000000000794d */ /* 0x000fea0003800000 */
.L_x_7:
        /* <DEDUP_REMOVED lines=9> */
.L_x_50:


//--------------------- .text._Z15printArr_kernelPKji --------------------------
	.section	.text._Z15printArr_kernelPKji,"ax",@progbits
	.align	128
        .global         _Z15printArr_kernelPKji
        .type           _Z15printArr_kernelPKji,@function
        .size           _Z15printArr_kernelPKji,(.L_x_51 - _Z15printArr_kernelPKji)
        .other          _Z15printArr_kernelPKji,@"STO_CUDA_ENTRY STV_DEFAULT"
_Z15printArr_kernelPKji:
.text._Z15printArr_kernelPKji:
[----:B------:R-:W0:Y:S01]  /*0000*/  LDC R1, c[0x0][0x37c] ;  /* 0x0000df00ff017b82 */ /* 0x000e220000000800 */
[----:B------:R-:W1:Y:S01]  /*0010*/  S2R R10, SR_CTAID.X ;  /* 0x00000000000a7919 */ /* 0x000e620000002500 */
[----:B------:R-:W2:Y:S01]  /*0020*/  LDCU UR4, c[0x0][0x2f8] ;  /* 0x00005f00ff0477ac */ /* 0x000ea20008000800 */
[----:B0-----:R-:W-:Y:S01]  /*0030*/  VIADD R1, R1, 0xfffffff8 ;  /* 0xfffffff801017836 */ /* 0x001fe20000000000 */
[----:B------:R-:W1:Y:S01]  /*0040*/  S2R R3, SR_TID.X ;  /* 0x0000000000037919 */ /* 0x000e620000002100 */
[----:B------:R-:W0:Y:S03]  /*0050*/  LDCU UR5, c[0x0][0x2fc] ;  /* 0x00005f80ff0577ac */ /* 0x000e260008000800 */
[----:B--2---:R-:W-:-:S05]  /*0060*/  IADD3 R22, P1, PT, R1, UR4, RZ ;  /* 0x0000000401167c10 */ /* 0x004fca000ff3e0ff */
[----:B0-----:R-:W-:Y:S01]  /*0070*/  IMAD.X R2, RZ, RZ, UR5, P1 ;  /* 0x00000005ff027e24 */ /* 0x001fe200088e06ff */
[----:B-1----:R-:W-:-:S13]  /*0080*/  LOP3.LUT P0, RZ, R10, R3, RZ, 0xfc, !PT ;  /* 0x000000030aff7212 */ /* 0x002fda000780fcff */
[----:B------:R-:W-:Y:S05]  /*0090*/  @P0 EXIT ;  /* 0x000000000000094d */ /* 0x000fea0003800000 */
[----:B------:R-:W-:Y:S01]  /*00a0*/  MOV R0, 0x18 ;  /* 0x0000001800007802 */ /* 0x000fe20000000f00 */
[----:B------:R0:W-:Y:S01]  /*00b0*/  STL [R1], R10 ;  /* 0x0000000a01007387 */ /* 0x0001e20000100800 */
[----:B------:R-:W1:Y:S01]  /*00c0*/  LDCU.64 UR4, c[0x4][URZ] ;  /* 0x01000000ff0477ac */ /* 0x000e620008000a00 */
[----:B------:R-:W-:Y:S01]  /*00d0*/  IMAD.MOV.U32 R6, RZ, RZ, R22 ;  /* 0x000000ffff067224 */ /* 0x000fe200078e0016 */
[----:B------:R0:W2:Y:S01]  /*00e0*/  LDC.64 R8, c[0x4][R0] ;  /* 0x0100000000087b82 */ /* 0x0000a20000000a00 */
[----:B------:R-:W-:Y:S02]  /*00f0*/  IMAD.MOV.U32 R7, RZ, RZ, R2 ;  /* 0x000000ffff077224 */ /* 0x000fe400078e0002 */
[----:B-1----:R-:W-:Y:S02]  /*0100*/  IMAD.U32 R4, RZ, RZ, UR4 ;  /* 0x00000004ff047e24 */ /* 0x002fe4000f8e00ff */
[----:B0-----:R-:W-:-:S07]  /*0110*/  IMAD.U32 R5, RZ, RZ, UR5 ;  /* 0x00000005ff057e24 */ /* 0x001fce000f8e00ff */
[----:B------:R-:W-:-:S07]  /*0120*/  LEPC R20, `(.L_x_8) ;  /* 0x000000001014794e */ /* 0x000fce0000000000 */
[----:B--2---:R-:W-:Y:S05]  /*0130*/  CALL.ABS.NOINC R8 ;  /* 0x0000000008007343 */ /* 0x004fea0003c00000 */
.L_x_8:
[----:B------:R-:W0:Y:S02]  /*0140*/  LDC R0, c[0x0][0x388] ;  /* 0x0000e200ff007b82 */ /* 0x000e240000000800 */
[----:B0-----:R-:W-:-:S13]  /*0150*/  ISETP.GE.AND P0, PT, R0, 0x1, PT ;  /* 0x000000010000780c */ /* 0x001fda0003f06270 */
[----:B------:R-:W-:Y:S05]  /*0160*/  @!P0 BRA `(.L_x_9) ;  /* 0x0000001800548947 */ /* 0x000fea0003800000 */
[----:B------:R-:W0:Y:S01]  /*0170*/  LDC.64 R18, c[0x0][0x358] ;  /* 0x0000d600ff127b82 */ /* 0x000e220000000a00 */
[C---:B------:R-:W-:Y:S01]  /*0180*/  ISETP.GE.U32.AND P0, PT, R0.reuse, 0x10, PT ;  /* 0x000000100000780c */ /* 0x040fe20003f06070 */
[----:B------:R-:W-:Y:S01]  /*0190*/  IMAD.MOV.U32 R23, RZ, RZ, RZ ;  /* 0x000000ffff177224 */ /* 0x000fe200078e00ff */
[----:B------:R-:W-:-:S11]  /*01a0*/  LOP3.LUT R26, R0, 0xf, RZ, 0xc0, !PT ;  /* 0x0000000f001a7812 */ /* 0x000fd600078ec0ff */
[----:B------:R-:W-:Y:S05]  /*01b0*/  @!P0 BRA `(.L_x_10) ;  /* 0x0000000c00448947 */ /* 0x000fea0003800000 */
[----:B------:R-:W1:Y:S01]  /*01c0*/  LDCU.64 UR4, c[0x0][0x380] ;  /* 0x00007000ff0477ac */ /* 0x000e620008000a00 */
[----:B------:R-:W-:Y:S01]  /*01d0*/  LOP3.LUT R23, R0, 0x7ffffff0, RZ, 0xc0, !PT ;  /* 0x7ffffff000177812 */ /* 0x000fe200078ec0ff */
[----:B------:R-:W-:Y:S04]  /*01e0*/  BSSY.RECONVERGENT B6, `(.L_x_10) ;  /* 0x00000ce000067945 */ /* 0x000fe80003800200 */
[----:B------:R-:W-:Y:S01]  /*01f0*/  IMAD.MOV R25, RZ, RZ, -R23 ;  /* 0x000000ffff197224 */ /* 0x000fe200078e0a17 */
[----:B-1----:R-:W-:-:S04]  /*0200*/  UIADD3 UR4, UP0, UPT, UR4, 0x20, URZ ;  /* 0x0000002004047890 */ /* 0x002fc8000ff1e0ff */
[----:B------:R-:W-:Y:S02]  /*0210*/  UIADD3.X UR5, UPT, UPT, URZ, UR5, URZ, UP0, !UPT ;  /* 0x00000005ff057290 */ /* 0x000fe400087fe4ff */
[----:B------:R-:W-:-:S04]  /*0220*/  IMAD.U32 R16, RZ, RZ, UR4 ;  /* 0x00000004ff107e24 */ /* 0x000fc8000f8e00ff */
[----:B------:R-:W-:-:S07]  /*0230*/  IMAD.U32 R17, RZ, RZ, UR5 ;  /* 0x00000005ff117e24 */ /* 0x000fce000f8e00ff */
.L_x_27:
[----:B0-----:R-:W-:Y:S02]  /*0240*/  R2UR UR4, R18 ;  /* 0x00000000120472ca */ /* 0x001fe400000e0000 */
[----:B------:R-:W-:-:S13]  /*0250*/  R2UR UR5, R19 ;  /* 0x00000000130572ca */ /* 0x000fda00000e0000 */
[----:B------:R-:W2:Y:S01]  /*0260*/  LDG.E R0, desc[UR4][R16.64+-0x20] ;  /* 0xffffe00410007981 */ /* 0x000ea2000c1e1900 */
[----:B------:R-:W-:Y:S01]  /*0270*/  MOV R24, 0x18 ;  /* 0x0000001800187802 */ /* 0x000fe20000000f00 */
[----:B------:R-:W0:Y:S01]  /*0280*/  LDCU.64 UR4, c[0x4][0x8] ;  /* 0x01000100ff0477ac */ /* 0x000e220008000a00 */
[----:B------:R-:W-:Y:S02]  /*0290*/  VIADD R25, R25, 0x10 ;  /* 0x0000001019197836 */ /* 0x000fe40000000000 */
[----:B------:R1:W3:Y:S01]  /*02a0*/  LDC.64 R8, c[0x4][R24] ;  /* 0x0100000018087b82 */ /* 0x0002e20000000a00 */
[----:B------:R-:W-:Y:S02]  /*02b0*/  IMAD.MOV.U32 R6, RZ, RZ, R22 ;  /* 0x000000ffff067224 */ /* 0x000fe400078e0016 */
[----:B------:R-:W-:Y:S01]  /*02c0*/  ISETP.NE.AND P0, PT, R25, RZ, PT ;  /* 0x000000ff1900720c */ /* 0x000fe20003f05270 */
[----:B------:R-:W-:-:S03]  /*02d0*/  IMAD.MOV.U32 R7, RZ, RZ, R2 ;  /* 0x000000ffff077224 */ /* 0x000fc600078e0002 */
[----:B------:R-:W-:Y:S02]  /*02e0*/  P2R R27, PR, RZ, 0x1 ;  /* 0x00000001ff1b7803 */ /* 0x000fe40000000000 */
[----:B0-----:R-:W-:Y:S01]  /*02f0*/  MOV R4, UR4 ;  /* 0x0000000400047c02 */ /* 0x001fe20008000f00 */
[----:B------:R-:W-:Y:S01]  /*0300*/  IMAD.U32 R5, RZ, RZ, UR5 ;  /* 0x00000005ff057e24 */ /* 0x000fe2000f8e00ff */
[----:B--23--:R1:W-:Y:S06]  /*0310*/  STL [R1], R0 ;  /* 0x0000000001007387 */ /* 0x00c3ec0000100800 */
[----:B------:R-:W-:-:S07]  /*0320*/  LEPC R20, `(.L_x_11) ;  /* 0x000000001014794e */ /* 0x000fce0000000000 */
[----:B-1----:R-:W-:Y:S05]  /*0330*/  CALL.ABS.NOINC R8 ;  /* 0x0000000008007343 */ /* 0x002fea0003c00000 */
.L_x_11:
[----:B------:R-:W-:Y:S02]  /*0340*/  R2UR UR4, R18 ;  /* 0x00000000120472ca */ /* 0x000fe400000e0000 */
[----:B------:R-:W-:-:S13]  /*0350*/  R2UR UR5, R19 ;  /* 0x00000000130572ca */ /* 0x000fda00000e0000 */
[----:B------:R-:W2:Y:S01]  /*0360*/  LDG.E R0, desc[UR4][R16.64+-0x1c] ;  /* 0xffffe40410007981 */ /* 0x000ea2000c1e1900 */
[----:B------:R0:W1:Y:S01]  /*0370*/  LDC.64 R8, c[0x4][R24] ;  /* 0x0100000018087b82 */ /* 0x0000620000000a00 */
[----:B------:R-:W3:Y:S01]  /*0380*/  LDCU.64 UR4, c[0x4][0x8] ;  /* 0x01000100ff0477ac */ /* 0x000ee20008000a00 */
[----:B------:R-:W-:Y:S02]  /*0390*/  IMAD.MOV.U32 R6, RZ, RZ, R22 ;  /* 0x000000ffff067224 */ /* 0x000fe400078e0016 */
[----:B------:R-:W-:Y:S02]  /*03a0*/  IMAD.MOV.U32 R7, RZ, RZ, R2 ;  /* 0x000000ffff077224 */ /* 0x000fe400078e0002 */
[----:B---3--:R-:W-:Y:S02]  /*03b0*/  IMAD.U32 R4, RZ, RZ, UR4 ;  /* 0x00000004ff047e24 */ /* 0x008fe4000f8e00ff */
[----:B------:R-:W-:Y:S01]  /*03c0*/  IMAD.U32 R5, RZ, RZ, UR5 ;  /* 0x00000005ff057e24 */ /* 0x000fe2000f8e00ff */
[----:B-12---:R0:W-:Y:S06]  /*03d0*/  STL [R1], R0 ;  /* 0x0000000001007387 */ /* 0x0061ec0000100800 */
[----:B------:R-:W-:-:S07]  /*03e0*/  LEPC R20, `(.L_x_12) ;  /* 0x000000001014794e */ /* 0x000fce0000000000 */
[----:B0-----:R-:W-:Y:S05]  /*03f0*/  CALL.ABS.NOINC R8 ;  /* 0x0000000008007343 */ /* 0x001fea0003c00000 */
.L_x_12:
[----:B------:R-:W-:Y:S02]  /*0400*/  R2UR UR4, R18 ;  /* 0x00000000120472ca */ /* 0x000fe400000e0000 */
[----:B------:R-:W-:-:S13]  /*0410*/  R2UR UR5, R19 ;  /* 0x00000000130572ca */ /* 0x000fda00000e0000 */
[----:B------:R-:W2:Y:S01]  /*0420*/  LDG.E R0, desc[UR4][R16.64+-0x18] ;  /* 0xffffe80410007981 */ /* 0x000ea2000c1e1900 */
[----:B------:R0:W1:Y:S01]  /*0430*/  LDC.64 R8, c[0x4][R24] ;  /* 0x0100000018087b82 */ /* 0x0000620000000a00 */
[----:B------:R-:W3:Y:S01]  /*0440*/  LDCU.64 UR4, c[0x4][0x8] ;  /* 0x01000100ff0477ac */ /* 0x000ee20008000a00 */
[----:B------:R-:W-:Y:S01]  /*0450*/  IMAD.MOV.U32 R6, RZ, RZ, R22 ;  /* 0x000000ffff067224 */ /* 0x000fe200078e0016 */
[----:B------:R-:W-:Y:S01]  /*0460*/  MOV R7, R2 ;  /* 0x0000000200077202 */ /* 0x000fe20000000f00 */
[----:B---3--:R-:W-:Y:S02]  /*0470*/  IMAD.U32 R4, RZ, RZ, UR4 ;  /* 0x00000004ff047e24 */ /* 0x008fe4000f8e00ff */
[----:B------:R-:W-:Y:S01]  /*0480*/  IMAD.U32 R5, RZ, RZ, UR5 ;  /* 0x00000005ff057e24 */ /* 0x000fe2000f8e00ff */
[----:B-12---:R0:W-:Y:S06]  /*0490*/  STL [R1], R0 ;  /* 0x0000000001007387 */ /* 0x0061ec0000100800 */
[----:B------:R-:W-:-:S07]  /*04a0*/  LEPC R20, `(.L_x_13) ;  /* 0x000000001014794e */ /* 0x000fce0000000000 */
[----:B0-----:R-:W-:Y:S05]  /*04b0*/  CALL.ABS.NOINC R8 ;  /* 0x0000000008007343 */ /* 0x001fea0003c00000 */
.L_x_13:
        /* <DEDUP_REMOVED lines=12> */
.L_x_14:
        /* <DEDUP_REMOVED lines=12> */
.L_x_15:
[----:B------:R-:W-:Y:S02]  /*0640*/  R2UR UR4, R18 ;  /* 0x00000000120472ca */ /* 0x000fe400000e0000 */
[----:B------:R-:W-:-:S13]  /*0650*/  R2UR UR5, R19 ;  /* 0x00000000130572ca */ /* 0x000fda00000e0000 */
[----:B------:R-:W2:Y:S01]  /*0660*/  LDG.E R0, desc[UR4][R16.64+-0xc] ;  /* 0xfffff40410007981 */ /* 0x000ea2000c1e1900 */
[----:B------:R0:W1:Y:S01]  /*0670*/  LDC.64 R8, c[0x4][R24] ;  /* 0x0100000018087b82 */ /* 0x0000620000000a00 */
[----:B------:R-:W3:Y:S01]  /*0680*/  LDCU.64 UR4, c[0x4][0x8] ;  /* 0x01000100ff0477ac */ /* 0x000ee20008000a00 */
[----:B------:R-:W-:Y:S01]  /*0690*/  MOV R6, R22 ;  /* 0x0000001600067202 */ /* 0x000fe20000000f00 */
[----:B------:R-:W-:Y:S02]  /*06a0*/  IMAD.MOV.U32 R7, RZ, RZ, R2 ;  /* 0x000000ffff077224 */ /* 0x000fe400078e0002 */
[----:B---3--:R-:W-:Y:S02]  /*06b0*/  IMAD.U32 R4, RZ, RZ, UR4 ;  /* 0x00000004ff047e24 */ /* 0x008fe4000f8e00ff */
[----:B------:R-:W-:Y:S01]  /*06c0*/  IMAD.U32 R5, RZ, RZ, UR5 ;  /* 0x00000005ff057e24 */ /* 0x000fe2000f8e00ff */
[----:B-12---:R0:W-:Y:S06]  /*06d0*/  STL [R1], R0 ;  /* 0x0000000001007387 */ /* 0x0061ec0000100800 */
[----:B------:R-:W-:-:S07]  /*06e0*/  LEPC R20, `(.L_x_16) ;  /* 0x000000001014794e */ /* 0x000fce0000000000 */
[----:B0-----:R-:W-:Y:S05]  /*06f0*/  CALL.ABS.NOINC R8 ;  /* 0x0000000008007343 */ /* 0x001fea0003c00000 */
.L_x_16:
        /* <DEDUP_REMOVED lines=12> */
.L_x_17:
        /* <DEDUP_REMOVED lines=12> */
.L_x_18:
[----:B------:R-:W-:Y:S02]  /*0880*/  R2UR UR4, R18 ;  /* 0x00000000120472ca */ /* 0x000fe400000e0000 */
[----:B------:R-:W-:-:S13]  /*0890*/  R2UR UR5, R19 ;  /* 0x00000000130572ca */ /* 0x000fda00000e0000 */
[----:B------:R-:W2:Y:S01]  /*08a0*/  LDG.E R0, desc[UR4][R16.64] ;  /* 0x0000000410007981 */ /* 0x000ea2000c1e1900 */
[----:B------:R0:W1:Y:S01]  /*08b0*/  LDC.64 R8, c[0x4][R24] ;  /* 0x0100000018087b82 */ /* 0x0000620000000a00 */
[----:B------:R-:W3:Y:S01]  /*08c0*/  LDCU.64 UR4, c[0x4][0x8] ;  /* 0x01000100ff0477ac */ /* 0x000ee20008000a00 */
[----:B------:R-:W-:Y:S02]  /*08d0*/  IMAD.MOV.U32 R6, RZ, RZ, R22 ;  /* 0x000000ffff067224 */ /* 0x000fe400078e0016 */
[----:B------:R-:W-:Y:S02]  /*08e0*/  IMAD.MOV.U32 R7, RZ, RZ, R2 ;  /* 0x000000ffff077224 */ /* 0x000fe400078e0002 */
[----:B---3--:R-:W-:Y:S01]  /*08f0*/  IMAD.U32 R4, RZ, RZ, UR4 ;  /* 0x00000004ff047e24 */ /* 0x008fe2000f8e00ff */
[----:B------:R-:W-:Y:S01]  /*0900*/  MOV R5, UR5 ;  /* 0x0000000500057c02 */ /* 0x000fe20008000f00 */
[----:B-12---:R0:W-:Y:S06]  /*0910*/  STL [R1], R0 ;  /* 0x0000000001007387 */ /* 0x0061ec0000100800 */
[----:B------:R-:W-:-:S07]  /*0920*/  LEPC R20, `(.L_x_19) ;  /* 0x000000001014794e */ /* 0x000fce0000000000 */
[----:B0-----:R-:W-:Y:S05]  /*0930*/  CALL.ABS.NOINC R8 ;  /* 0x0000000008007343 */ /* 0x001fea0003c00000 */
.L_x_19:
        /* <DEDUP_REMOVED lines=12> */
.L_x_20:
        /* <DEDUP_REMOVED lines=12> */
.L_x_21:
[----:B------:R-:W-:Y:S02]  /*0ac0*/  R2UR UR4, R18 ;  /* 0x00000000120472ca */ /* 0x000fe400000e0000 */
[----:B------:R-:W-:-:S13]  /*0ad0*/  R2UR UR5, R19 ;  /* 0x00000000130572ca */ /* 0x000fda00000e0000 */
[----:B------:R-:W2:Y:S01]  /*0ae0*/  LDG.E R0, desc[UR4][R16.64+0xc] ;  /* 0x00000c0410007981 */ /* 0x000ea2000c1e1900 */
[----:B------:R0:W1:Y:S01]  /*0af0*/  LDC.64 R8, c[0x4][R24] ;  /* 0x0100000018087b82 */ /* 0x0000620000000a00 */
[----:B------:R-:W3:Y:S01]  /*0b00*/  LDCU.64 UR4, c[0x4][0x8] ;  /* 0x01000100ff0477ac */ /* 0x000ee20008000a00 */
[----:B------:R-:W-:Y:S02]  /*0b10*/  IMAD.MOV.U32 R6, RZ, RZ, R22 ;  /* 0x000000ffff067224 */ /* 0x000fe400078e0016 */
[----:B------:R-:W-:Y:S01]  /*0b20*/  IMAD.MOV.U32 R7, RZ, RZ, R2 ;  /* 0x000000ffff077224 */ /* 0x000fe200078e0002 */
[----:B---3--:R-:W-:Y:S01]  /*0b30*/  MOV R4, UR4 ;  /* 0x0000000400047c02 */ /* 0x008fe20008000f00 */
[----:B------:R-:W-:Y:S01]  /*0b40*/  IMAD.U32 R5, RZ, RZ, UR5 ;  /* 0x00000005ff057e24 */ /* 0x000fe2000f8e00ff */
[----:B-12---:R0:W-:Y:S06]  /*0b50*/  STL [R1], R0 ;  /* 0x0000000001007387 */ /* 0x0061ec0000100800 */
[----:B------:R-:W-:-:S07]  /*0b60*/  LEPC R20, `(.L_x_22) ;  /* 0x000000001014794e */ /* 0x000fce0000000000 */
[----:B0-----:R-:W-:Y:S05]  /*0b70*/  CALL.ABS.NOINC R8 ;  /* 0x0000000008007343 */ /* 0x001fea0003c00000 */
.L_x_22:
        /* <DEDUP_REMOVED lines=12> */
.L_x_23:
        /* <DEDUP_REMOVED lines=12> */
.L_x_24:
        /* <DEDUP_REMOVED lines=12> */
.L_x_25:
        /* <DEDUP_REMOVED lines=12> */
.L_x_26:
[----:B------:R-:W-:Y:S02]  /*0e80*/  ISETP.NE.AND P6, PT, R27, RZ, PT ;  /* 0x000000ff1b00720c */ /* 0x000fe40003fc5270 */
[----:B------:R-:W-:-:S05]  /*0e90*/  IADD3 R16, P0, PT, R16, 0x40, RZ ;  /* 0x0000004010107810 */ /* 0x000fca0007f1e0ff */
[----:B------:R-:W-:-:S06]  /*0ea0*/  IMAD.X R17, RZ, RZ, R17, P0 ;  /* 0x000000ffff117224 */ /* 0x000fcc00000e0611 */
[----:B------:R-:W-:Y:S05]  /*0eb0*/  @P6 BRA `(.L_x_27) ;  /* 0xfffffff000e06947 */ /* 0x000fea000383ffff */
[----:B------:R-:W-:Y:S05]  /*0ec0*/  BSYNC.RECONVERGENT B6 ;  /* 0x0000000000067941 */ /* 0x000fea0003800200 */
.L_x_10:
[----:B------:R-:W-:Y:S01]  /*0ed0*/  ISETP.NE.AND P0, PT, R26, RZ, PT ;  /* 0x000000ff1a00720c */ /* 0x000fe20003f05270 */
[----:B------:R-:W-:-:S12]  /*0ee0*/  BSSY.RECONVERGENT B6, `(.L_x_9) ;  /* 0x00000bd000067945 */ /* 0x000fd80003800200 */
[----:B------:R-:W-:Y:S05]  /*0ef0*/  @!P0 BRA `(.L_x_28) ;  /* 0x0000000800ec8947 */ /* 0x000fea0003800000 */
[----:B------:R-:W1:Y:S01]  /*0f00*/  LDC R25, c[0x0][0x388] ;  /* 0x0000e200ff197b82 */ /* 0x000e620000000800 */
[----:B------:R-:W-:Y:S02]  /*0f10*/  ISETP.GE.U32.AND P0, PT, R26, 0x8, PT ;  /* 0x000000081a00780c */ /* 0x000fe40003f06070 */
[----:B-1----:R-:W-:-:S11]  /*0f20*/  LOP3.LUT R25, R25, 0x7, RZ, 0xc0, !PT ;  /* 0x0000000719197812 */ /* 0x002fd600078ec0ff */
[----:B------:R-:W-:Y:S05]  /*0f30*/  @!P0 BRA `(.L_x_29) ;  /* 0x0000000400908947 */ /* 0x000fea0003800000 */
[----:B------:R-:W1:Y:S01]  /*0f40*/  LDC.64 R16, c[0x0][0x380] ;  /* 0x0000e000ff107b82 */ /* 0x000e620000000a00 */
[----:B0-----:R-:W-:Y:S02]  /*0f50*/  R2UR UR4, R18 ;  /* 0x00000000120472ca */ /* 0x001fe400000e0000 */
[----:B------:R-:W-:Y:S01]  /*0f60*/  R2UR UR5, R19 ;  /* 0x00000000130572ca */ /* 0x000fe200000e0000 */
[----:B-1----:R-:W-:-:S12]  /*0f70*/  IMAD.WIDE.U32 R16, R23, 0x4, R16 ;  /* 0x0000000417107825 */ /* 0x002fd800078e0010 */
[----:B------:R-:W2:Y:S01]  /*0f80*/  LDG.E R0, desc[UR4][R16.64] ;  /* 0x0000000410007981 */ /* 0x000ea2000c1e1900 */
[----:B------:R-:W-:Y:S01]  /*0f90*/  MOV R24, 0x18 ;  /* 0x0000001800187802 */ /* 0x000fe20000000f00 */
[----:B------:R-:W0:Y:S01]  /*0fa0*/  LDCU.64 UR4, c[0x4][0x8] ;  /* 0x01000100ff0477ac */ /* 0x000e220008000a00 */
[----:B------:R-:W-:Y:S02]  /*0fb0*/  IMAD.MOV.U32 R6, RZ, RZ, R22 ;  /* 0x000000ffff067224 */ /* 0x000fe400078e0016 */
[----:B------:R1:W3:Y:S01]  /*0fc0*/  LDC.64 R8, c[0x4][R24] ;  /* 0x0100000018087b82 */ /* 0x0002e20000000a00 */
[----:B------:R-:W-:Y:S01]  /*0fd0*/  IMAD.MOV.U32 R7, RZ, RZ, R2 ;  /* 0x000000ffff077224 */ /* 0x000fe200078e0002 */
[----:B0-----:R-:W-:Y:S01]  /*0fe0*/  MOV R4, UR4 ;  /* 0x0000000400047c02 */ /* 0x001fe20008000f00 */
[----:B------:R-:W-:Y:S01]  /*0ff0*/  IMAD.U32 R5, RZ, RZ, UR5 ;  /* 0x00000005ff057e24 */ /* 0x000fe2000f8e00ff */
[----:B--23--:R1:W-:Y:S06]  /*1000*/  STL [R1], R0 ;  /* 0x0000000001007387 */ /* 0x00c3ec0000100800 */
[----:B------:R-:W-:-:S07]  /*1010*/  LEPC R20, `(.L_x_30) ;  /* 0x000000001014794e */ /* 0x000fce0000000000 */
[----:B-1----:R-:W-:Y:S05]  /*1020*/  CALL.ABS.NOINC R8 ;  /* 0x0000000008007343 */ /* 0x002fea0003c00000 */
.L_x_30:
        /* <DEDUP_REMOVED lines=12> */
.L_x_31:
        /* <DEDUP_REMOVED lines=12> */
.L_x_32:
        /* <DEDUP_REMOVED lines=12> */
.L_x_33:
        /* <DEDUP_REMOVED lines=12> */
.L_x_34:
        /* <DEDUP_REMOVED lines=12> */
.L_x_35:
        /* <DEDUP_REMOVED lines=12> */
.L_x_36:
        /* <DEDUP_REMOVED lines=12> */
.L_x_37:
[----:B------:R-:W-:-:S07]  /*1570*/  VIADD R23, R23, 0x8 ;  /* 0x0000000817177836 */ /* 0x000fce0000000000 */
.L_x_29:
[----:B------:R-:W-:-:S13]  /*1580*/  ISETP.NE.AND P0, PT, R25, RZ, PT ;  /* 0x000000ff1900720c */ /* 0x000fda0003f05270 */
        /* <DEDUP_REMOVED lines=14> */
[----:B------:R-:W-:Y:S02]  /*1670*/  IMAD.MOV.U32 R7, RZ, RZ, R2 ;  /* 0x000000ffff077224 */ /* 0x000fe400078e0002 */
[----:B0-----:R-:W-:Y:S02]  /*1680*/  IMAD.U32 R4, RZ, RZ, UR4 ;  /* 0x00000004ff047e24 */ /* 0x001fe4000f8e00ff */
[----:B------:R-:W-:Y:S01]  /*1690*/  IMAD.U32 R5, RZ, RZ, UR5 ;  /* 0x00000005ff057e24 */ /* 0x000fe2000f8e00ff */
[----:B--23--:R1:W-:Y:S06]  /*16a0*/  STL [R1], R0 ;  /* 0x0000000001007387 */ /* 0x00c3ec0000100800 */
[----:B------:R-:W-:-:S07]  /*16b0*/  LEPC R20, `(.L_x_39) ;  /* 0x000000001014794e */ /* 0x000fce0000000000 */
[----:B-1----:R-:W-:Y:S05]  /*16c0*/  CALL.ABS.NOINC R8 ;  /* 0x0000000008007343 */ /* 0x002fea0003c00000 */
.L_x_39:
        /* <DEDUP_REMOVED lines=12> */
.L_x_40:
        /* <DEDUP_REMOVED lines=12> */
.L_x_41:
        /* <DEDUP_REMOVED lines=12> */
.L_x_42:
[----:B------:R-:W-:-:S07]  /*1910*/  VIADD R23, R23, 0x4 ;  /* 0x0000000417177836 */ /* 0x000fce0000000000 */
.L_x_38:
[----:B------:R-:W-:-:S13]  /*1920*/  ISETP.NE.AND P0, PT, R25, RZ, PT ;  /* 0x000000ff1900720c */ /* 0x000fda0003f05270 */
[----:B------:R-:W-:Y:S05]  /*1930*/  @!P0 BRA `(.L_x_28) ;  /* 0x00000000005c8947 */ /* 0x000fea0003800000 */
[----:B------:R-:W1:Y:S01]  /*1940*/  LDC.64 R16, c[0x0][0x380] ;  /* 0x0000e000ff107b82 */ /* 0x000e620000000a00 */
[----:B------:R-:W-:Y:S01]  /*1950*/  IADD3 R25, PT, PT, -R25, RZ, RZ ;  /* 0x000000ff19197210 */ /* 0x000fe20007ffe1ff */
[----:B-1----:R-:W-:-:S07]  /*1960*/  IMAD.WIDE.U32 R16, R23, 0x4, R16 ;  /* 0x0000000417107825 */ /* 0x002fce00078e0010 */
.L_x_44:
[----:B0-----:R-:W-:Y:S02]  /*1970*/  R2UR UR4, R18 ;  /* 0x00000000120472ca */ /* 0x001fe400000e0000 */
[----:B------:R-:W-:-:S13]  /*1980*/  R2UR UR5, R19 ;  /* 0x00000000130572ca */ /* 0x000fda00000e0000 */
[----:B------:R-:W2:Y:S01]  /*1990*/  LDG.E R0, desc[UR4][R16.64] ;  /* 0x0000000410007981 */ /* 0x000ea2000c1e1900 */
[----:B------:R-:W-:Y:S01]  /*19a0*/  MOV R8, 0x18 ;  /* 0x0000001800087802 */ /* 0x000fe20000000f00 */
[----:B------:R-:W0:Y:S01]  /*19b0*/  LDCU.64 UR4, c[0x4][0x8] ;  /* 0x01000100ff0477ac */ /* 0x000e220008000a00 */
[----:B------:R-:W-:Y:S02]  /*19c0*/  VIADD R25, R25, 0x1 ;  /* 0x0000000119197836 */ /* 0x000fe40000000000 */
[----:B------:R-:W-:Y:S02]  /*19d0*/  IMAD.MOV.U32 R6, RZ, RZ, R22 ;  /* 0x000000ffff067224 */ /* 0x000fe400078e0016 */
[----:B------:R-:W1:Y:S01]  /*19e0*/  LDC.64 R8, c[0x4][R8] ;  /* 0x0100000008087b82 */ /* 0x000e620000000a00 */
[----:B------:R-:W-:Y:S01]  /*19f0*/  ISETP.NE.AND P0, PT, R25, RZ, PT ;  /* 0x000000ff1900720c */ /* 0x000fe20003f05270 */
[----:B------:R-:W-:Y:S02]  /*1a00*/  IMAD.MOV.U32 R7, RZ, RZ, R2 ;  /* 0x000000ffff077224 */ /* 0x000fe400078e0002 */
[----:B0-----:R-:W-:-:S02]  /*1a10*/  IMAD.U32 R4, RZ, RZ, UR4 ;  /* 0x00000004ff047e24 */ /* 0x001fc4000f8e00ff */
[----:B------:R-:W-:Y:S01]  /*1a20*/  IMAD.U32 R5, RZ, RZ, UR5 ;  /* 0x00000005ff057e24 */ /* 0x000fe2000f8e00ff */
[----:B--2---:R0:W-:Y:S02]  /*1a30*/  STL [R1], R0 ;  /* 0x0000000001007387 */ /* 0x0041e40000100800 */
[----:B01----:R-:W-:-:S07]  /*1a40*/  P2R R0, PR, RZ, 0x1 ;  /* 0x00000001ff007803 */ /* 0x003fce0000000000 */
[----:B------:R-:W-:-:S07]  /*1a50*/  LEPC R20, `(.L_x_43) ;  /* 0x000000001014794e */ /* 0x000fce0000000000 */
[----:B------:R-:W-:Y:S05]  /*1a60*/  CALL.ABS.NOINC R8 ;  /* 0x0000000008007343 */ /* 0x000fea0003c00000 */
.L_x_43:
[----:B------:R-:W-:Y:S02]  /*1a70*/  ISETP.NE.AND P6, PT, R25, RZ, PT ;  /* 0x000000ff1900720c */ /* 0x000fe40003fc5270 */
[----:B------:R-:W-:-:S05]  /*1a80*/  IADD3 R16, P0, PT, R16, 0x4, RZ ;  /* 0x0000000410107810 */ /* 0x000fca0007f1e0ff */
[----:B------:R-:W-:-:S06]  /*1a90*/  IMAD.X R17, RZ, RZ, R17, P0 ;  /* 0x000000ffff117224 */ /* 0x000fcc00000e0611 */
[----:B------:R-:W-:Y:S05]  /*1aa0*/  @P6 BRA `(.L_x_44) ;  /* 0xfffffffc00b06947 */ /* 0x000fea000383ffff */
.L_x_28:
[----:B------:R-:W-:Y:S05]  /*1ab0*/  BSYNC.RECONVERGENT B6 ;  /* 0x0000000000067941 */ /* 0x000fea0003800200 */
.L_x_9:
[----:B------:R-:W-:Y:S01]  /*1ac0*/  MOV R0, 0x18 ;  /* 0x0000001800007802 */ /* 0x000fe20000000f00 */
[----:B------:R-:W1:Y:S01]  /*1ad0*/  LDCU.64 UR4, c[0x4][0x10] ;  /* 0x01000200ff0477ac */ /* 0x000e620008000a00 */
[----:B------:R-:W-:Y:S02]  /*1ae0*/  CS2R R6, SRZ ;  /* 0x0000000000067805 */ /* 0x000fe4000001ff00 */
[----:B------:R2:W3:Y:S01]  /*1af0*/  LDC.64 R2, c[0x4][R0] ;  /* 0x0100000000027b82 */ /* 0x0004e20000000a00 */
[----:B-1----:R-:W-:Y:S02]  /*1b00*/  IMAD.U32 R4, RZ, RZ, UR4 ;  /* 0x00000004ff047e24 */ /* 0x002fe4000f8e00ff */
[----:B--2---:R-:W-:-:S07]  /*1b10*/  IMAD.U32 R5, RZ, RZ, UR5 ;  /* 0x00000005ff057e24 */ /* 0x004fce000f8e00ff */
[----:B------:R-:W-:-:S07]  /*1b20*/  LEPC R20, `(.L_x_45) ;  /* 0x000000001014794e */ /* 0x000fce0000000000 */
[----:B0--3--:R-:W-:Y:S05]  /*1b30*/  CALL.ABS.NOINC R2 ;  /* 0x0000000002007343 */ /* 0x009fea0003c00000 */
.L_x_45:
[----:B------:R-:W-:Y:S05]  /*1b40*/  EXIT ;  /* 0x000000000000794d */ /* 0x000fea0003800000 */
.L_x_46:
        /* <DEDUP_REMOVED lines=11> */
.L_x_51:


//--------------------- .nv.global.init           --------------------------
	.section	.nv.global.init,"aw",@progbits
.nv.global.init:
	.type		$str$2,@object
	.size		$str$2,($str$1 - $str$2)
$str$2:
        /*0000*/ 	.byte	0x0a, 0x00
	.type		$str$1,@object
	.size		$str$1,($str - $str$1)
$str$1:
        /*0002*/ 	.byte	0x25, 0x75, 0x2c, 0x20, 0x00
	.type		$str,@object
	.size		$str,(.L_0 - $str)
$str:
        /*0007*/ 	.byte	0x5b, 0x62, 0x6c, 0x6f, 0x63, 0x6b, 0x2d, 0x25, 0x64, 0x5d, 0x3a, 0x20, 0x00
.L_0:


//--------------------- .nv.shared.reserved.0     --------------------------
	.section	.nv.shared.reserved.0,"aw",@nobits
	.weak		__nv_reservedSMEM_offset_0_alias
	.size		__nv_reservedSMEM_offset_0_alias, 0, 64
	.other		__nv_reservedSMEM_offset_0_alias,@"STO_CUDA_RESERVED_SHARED STV_DEFAULT"
__nv_reservedSMEM_offset_0_alias:
	.zero		0
	.zero		64


//--------------------- .nv.shared._Z11scan_kernelPKjPjiS1_ --------------------------
	.section	.nv.shared._Z11scan_kernelPKjPjiS1_,"aw",@nobits
	.sectionflags	@""
	.align	4
.nv.shared._Z11scan_kernelPKjPjiS1_:
	.zero		3072


//--------------------- .nv.constant0._Z16rearrange_kernelPKjS0_S0_Pji --------------------------
	.section	.nv.constant0._Z16rearrange_kernelPKjS0_S0_Pji,"a",@progbits
	.sectionflags	@""
	.align	4
.nv.constant0._Z16rearrange_kernelPKjS0_S0_Pji:
	.zero		932


//--------------------- .nv.constant0._Z13getOne_kernelPjS_ij --------------------------
	.section	.nv.constant0._Z13getOne_kernelPjS_ij,"a",@progbits
	.sectionflags	@""
	.align	4
.nv.constant0._Z13getOne_kernelPjS_ij:
	.zero		920


//--------------------- .nv.constant0._Z10add_kernelPjiS_ --------------------------
	.section	.nv.constant0._Z10add_kernelPjiS_,"a",@progbits
	.sectionflags	@""
	.align	4
.nv.constant0._Z10add_kernelPjiS_:
	.zero		920


//--------------------- .nv.constant0._Z11scan_kernelPKjPjiS1_ --------------------------
	.section	.nv.constant0._Z11scan_kernelPKjPjiS1_,"a",@progbits
	.sectionflags	@""
	.align	4
.nv.constant0._Z11scan_kernelPKjPjiS1_:
	.zero		928


//--------------------- .nv.constant0._Z15printArr_kernelPKji --------------------------
	.section	.nv.constant0._Z15printArr_kernelPKji,"a",@progbits
	.sectionflags	@""
	.align	4
.nv.constant0._Z15printArr_kernelPKji:
	.zero		908


//--------------------- SYMBOLS --------------------------

	.type		.nv.reservedSmem.offset0,@object
	.size		.nv.reservedSmem.offset0,0x4
	.type		.nv.reservedSmem.cap,@object
	.size		.nv.reservedSmem.cap,0x4
	.type		vprintf,@function
